// auto-generated by cutlass_sweep.gemm — config: {"arch": "sm_100", "cluster_m": 2, "cluster_n": 1, "dtype": "fp16", "stages": 5, "tile_k": 128, "tile_m": 128, "tile_n": 128}
#include "cutlass/cutlass.h"
#include "cutlass/gemm/collective/collective_builder.hpp"
#include "cutlass/gemm/device/gemm_universal_adapter.h"
#include "cutlass/gemm/kernel/gemm_universal.hpp"
#include "cutlass/epilogue/collective/collective_builder.hpp"

using ElemA = cutlass::half_t;
using ElemB = cutlass::half_t;
using ElemCD = cutlass::half_t;
using Acc  = float;
using TileShape    = cute::Shape<cute::_128, cute::_128, cute::_128>;
using ClusterShape = cute::Shape<cute::_2, cute::_1, cute::_1>;

using CollectiveEpilogue = typename cutlass::epilogue::collective::CollectiveBuilder<
    cutlass::arch::Sm100, cutlass::arch::OpClassTensorOp,
    TileShape, ClusterShape,
    cutlass::epilogue::collective::EpilogueTileAuto,
    Acc, Acc,
    ElemCD, cutlass::layout::RowMajor, 128 / cutlass::sizeof_bits<ElemCD>::value,
    ElemCD, cutlass::layout::RowMajor, 128 / cutlass::sizeof_bits<ElemCD>::value,
    cutlass::epilogue::collective::EpilogueScheduleAuto
  >::CollectiveOp;

using CollectiveMainloop = typename cutlass::gemm::collective::CollectiveBuilder<
    cutlass::arch::Sm100, cutlass::arch::OpClassTensorOp,
    ElemA, cutlass::layout::RowMajor, 128 / cutlass::sizeof_bits<ElemA>::value,
    ElemB, cutlass::layout::ColumnMajor, 128 / cutlass::sizeof_bits<ElemB>::value,
    Acc,
    TileShape, ClusterShape,
    cutlass::gemm::collective::StageCount<5>,
    cutlass::gemm::collective::KernelScheduleAuto
  >::CollectiveOp;

using GemmKernel = cutlass::gemm::kernel::GemmUniversal<
    cute::Shape<int,int,int,int>,
    CollectiveMainloop,
    CollectiveEpilogue
>;
using Gemm = cutlass::gemm::device::GemmUniversalAdapter<GemmKernel>;

// Force the device kernel symbol into the cubin without needing a host main.
auto* _anchor = &cutlass::device_kernel<GemmKernel>;


// ===== COMPILED SASS (sm_100a) =====

	.target	sm_100a

	.elftype	@"ET_EXEC"


//--------------------- .note.nv.tkinfo           --------------------------
	.section	.note.nv.tkinfo,"",@"SHT_NOTE"
	.sectionflags	@"SHF_NOTE_NV_TKINFO"
	.tkinfo
        /*0018*/ 	.word	0x00000002
        /*0030*/ 	.string	""
        /*0030*/ 	.string	"ptxas"
        /*0030*/ 	.string	"Cuda compilation tools, release 13.0, V13.0.88"
        /*0030*/ 	.string	"Build cuda_13.0.r13.0/compiler.36424714_0"
        /*0030*/ 	.string	"-arch sm_100a -m 64 "



//--------------------- .note.nv.cuinfo           --------------------------
	.section	.note.nv.cuinfo,"",@"SHT_NOTE"
	.sectionflags	@"SHF_NOTE_NV_CUINFO"
        /*0018*/ 	.short	0x0002
        /*001a*/ 	.short	0x0064
        /*001c*/ 	.short	0x0082
	.zero		2


//--------------------- .nv.info                  --------------------------
	.section	.nv.info,"",@"SHT_CUDA_INFO"
	.align	4


	//----- nvinfo : EIATTR_REGCOUNT
	.align		4
        /*0000*/ 	.byte	0x04, 0x2f
        /*0002*/ 	.short	(.L_19 - .L_18)
	.align		4
.L_18:
        /*0004*/ 	.word	index@(_ZN7cutlass13device_kernelINS_4gemm6kernel13GemmUniversalIN4cute5tupleIJiiiiEEENS1_10collective13CollectiveMmaINS1_35MainloopSm100TmaUmmaWarpSpecializedILi5ELi2ELi4ENS5_IJNS4_1CILi2EEENSA_ILi1EEESC_EEEEENS5_IJNSA_ILi128EEESF_SF_EEENS_6half_tENS5_IJlSC_lEEESH_SI_NS4_8TiledMMAINS4_8MMA_AtomIJNS4_26SM100_MMA_F16BF16_2x1SM_SSISH_SH_fLi128ELi128ELNS4_4UMMA5MajorE0ELSN_0ELNSM_7ScaleInE0ELSO_0EEEEEENS4_6LayoutINS5_IJSC_SC_SC_EEENS5_IJNSA_ILi0EEEST_ST_EEEEENS5_IJNS4_10UnderscoreESW_SW_EEEEENS4_18SM100_TMA_2SM_LOADENS4_14ComposedLayoutINS4_7SwizzleILi3ELi4ELi3EEENS4_18smem_ptr_flag_bitsILi16EEENSR_INS5_IJNSA_ILi8EEENSA_ILi64EEEEEENS5_IJS16_SC_EEEEEEEvNS4_8identityESZ_S1A_vS1B_EENS_8epilogue10collective18CollectiveEpilogueINS1D_23Sm100TmaWarpSpecializedILi4ELi2ELi16ELb1ELb0EEEJNS5_IJS16_SF_SF_EEENS5_IJNSR_IS16_SC_EENSR_INS5_IJNSA_ILi16EEESB_EEENS5_IJSC_S16_EEEEEEEESH_SI_SH_SI_NS1D_6fusion15FusionCallbacksIS1H_NS1P_17LinearCombinationISH_fSH_fLNS_15FloatRoundStyleE2EEES1I_S1O_JEEENS4_5SM1004TMEM4LOAD26SM100_TMEM_LOAD_32dp32b16xENS4_13SM90_TMA_LOADENS10_INS11_ILi1ELi4ELi3EEES14_NSR_INS5_IJS15_S1K_EEENS5_IJS1K_SC_EEEEEEENS4_39AutoVectorizingCopyWithAssumedAlignmentILi128EEENS4_14SM90_TMA_STOREES24_S26_S26_EEEvvEEEEvNT_6ParamsE)
        /*0008*/ 	.word	0x0000005b


	//----- nvinfo : EIATTR_FRAME_SIZE
	.align		4
.L_19:
        /*000c*/ 	.byte	0x04, 0x11
        /*000e*/ 	.short	(.L_21 - .L_20)
	.align		4
.L_20:
        /*0010*/ 	.word	index@($__internal_2_$__cuda_sm10x_tcgen05_guardrail_trap_unallocated_columns_being_dealloced)
        /*0014*/ 	.word	0x00000000


	//----- nvinfo : EIATTR_FRAME_SIZE
	.align		4
.L_21:
        /*0018*/ 	.byte	0x04, 0x11
        /*001a*/ 	.short	(.L_23 - .L_22)
	.align		4
.L_22:
        /*001c*/ 	.word	index@($__internal_1_$__cuda_sm10x_tcgen05_guardrail_trap_phase_invalid_during_alloc)
        /*0020*/ 	.word	0x00000000


	//----- nvinfo : EIATTR_FRAME_SIZE
	.align		4
.L_23:
        /*0024*/ 	.byte	0x04, 0x11
        /*0026*/ 	.short	(.L_25 - .L_24)
	.align		4
.L_24:
        /*0028*/ 	.word	index@($__internal_0_$__cuda_sm10x_tcgen05_guardrail_trap_col_being_dealloced_not_returned_by_alloc)
        /*002c*/ 	.word	0x00000000


	//----- nvinfo : EIATTR_FRAME_SIZE
	.align		4
.L_25:
        /*0030*/ 	.byte	0x04, 0x11
        /*0032*/ 	.short	(.L_27 - .L_26)
	.align		4
.L_26:
        /*0034*/ 	.word	index@(_ZN7cutlass13device_kernelINS_4gemm6kernel13GemmUniversalIN4cute5tupleIJiiiiEEENS1_10collective13CollectiveMmaINS1_35MainloopSm100TmaUmmaWarpSpecializedILi5ELi2ELi4ENS5_IJNS4_1CILi2EEENSA_ILi1EEESC_EEEEENS5_IJNSA_ILi128EEESF_SF_EEENS_6half_tENS5_IJlSC_lEEESH_SI_NS4_8TiledMMAINS4_8MMA_AtomIJNS4_26SM100_MMA_F16BF16_2x1SM_SSISH_SH_fLi128ELi128ELNS4_4UMMA5MajorE0ELSN_0ELNSM_7ScaleInE0ELSO_0EEEEEENS4_6LayoutINS5_IJSC_SC_SC_EEENS5_IJNSA_ILi0EEEST_ST_EEEEENS5_IJNS4_10UnderscoreESW_SW_EEEEENS4_18SM100_TMA_2SM_LOADENS4_14ComposedLayoutINS4_7SwizzleILi3ELi4ELi3EEENS4_18smem_ptr_flag_bitsILi16EEENSR_INS5_IJNSA_ILi8EEENSA_ILi64EEEEEENS5_IJS16_SC_EEEEEEEvNS4_8identityESZ_S1A_vS1B_EENS_8epilogue10collective18CollectiveEpilogueINS1D_23Sm100TmaWarpSpecializedILi4ELi2ELi16ELb1ELb0EEEJNS5_IJS16_SF_SF_EEENS5_IJNSR_IS16_SC_EENSR_INS5_IJNSA_ILi16EEESB_EEENS5_IJSC_S16_EEEEEEEESH_SI_SH_SI_NS1D_6fusion15FusionCallbacksIS1H_NS1P_17LinearCombinationISH_fSH_fLNS_15FloatRoundStyleE2EEES1I_S1O_JEEENS4_5SM1004TMEM4LOAD26SM100_TMEM_LOAD_32dp32b16xENS4_13SM90_TMA_LOADENS10_INS11_ILi1ELi4ELi3EEES14_NSR_INS5_IJS15_S1K_EEENS5_IJS1K_SC_EEEEEEENS4_39AutoVectorizingCopyWithAssumedAlignmentILi128EEENS4_14SM90_TMA_STOREES24_S26_S26_EEEvvEEEEvNT_6ParamsE)
        /*0038*/ 	.word	0x00000000


	//----- nvinfo : EIATTR_MIN_STACK_SIZE
	.align		4
.L_27:
        /*003c*/ 	.byte	0x04, 0x12
        /*003e*/ 	.short	(.L_29 - .L_28)
	.align		4
.L_28:
        /*0040*/ 	.word	index@(_ZN7cutlass13device_kernelINS_4gemm6kernel13GemmUniversalIN4cute5tupleIJiiiiEEENS1_10collective13CollectiveMmaINS1_35MainloopSm100TmaUmmaWarpSpecializedILi5ELi2ELi4ENS5_IJNS4_1CILi2EEENSA_ILi1EEESC_EEEEENS5_IJNSA_ILi128EEESF_SF_EEENS_6half_tENS5_IJlSC_lEEESH_SI_NS4_8TiledMMAINS4_8MMA_AtomIJNS4_26SM100_MMA_F16BF16_2x1SM_SSISH_SH_fLi128ELi128ELNS4_4UMMA5MajorE0ELSN_0ELNSM_7ScaleInE0ELSO_0EEEEEENS4_6LayoutINS5_IJSC_SC_SC_EEENS5_IJNSA_ILi0EEEST_ST_EEEEENS5_IJNS4_10UnderscoreESW_SW_EEEEENS4_18SM100_TMA_2SM_LOADENS4_14ComposedLayoutINS4_7SwizzleILi3ELi4ELi3EEENS4_18smem_ptr_flag_bitsILi16EEENSR_INS5_IJNSA_ILi8EEENSA_ILi64EEEEEENS5_IJS16_SC_EEEEEEEvNS4_8identityESZ_S1A_vS1B_EENS_8epilogue10collective18CollectiveEpilogueINS1D_23Sm100TmaWarpSpecializedILi4ELi2ELi16ELb1ELb0EEEJNS5_IJS16_SF_SF_EEENS5_IJNSR_IS16_SC_EENSR_INS5_IJNSA_ILi16EEESB_EEENS5_IJSC_S16_EEEEEEEESH_SI_SH_SI_NS1D_6fusion15FusionCallbacksIS1H_NS1P_17LinearCombinationISH_fSH_fLNS_15FloatRoundStyleE2EEES1I_S1O_JEEENS4_5SM1004TMEM4LOAD26SM100_TMEM_LOAD_32dp32b16xENS4_13SM90_TMA_LOADENS10_INS11_ILi1ELi4ELi3EEES14_NSR_INS5_IJS15_S1K_EEENS5_IJS1K_SC_EEEEEEENS4_39AutoVectorizingCopyWithAssumedAlignmentILi128EEENS4_14SM90_TMA_STOREES24_S26_S26_EEEvvEEEEvNT_6ParamsE)
        /*0044*/ 	.word	0x00000000
.L_29:


//--------------------- .nv.compat                --------------------------
	.section	.nv.compat,"",@"SHT_CUDA_COMPAT_INFO"
	.align	4
        /*0000*/ 	.byte	0x02, 0x09, 0x01, 0x00, 0x02, 0x02, 0x02, 0x00, 0x02, 0x05, 0x05, 0x00, 0x03, 0x07, 0x01, 0x01
        /*0010*/ 	.byte	0x02, 0x03, 0x01, 0x00, 0x02, 0x06, 0x01, 0x00, 0x04, 0x0b, 0x08, 0x00, 0x09, 0x00, 0x00, 0x00
        /*0020*/ 	.byte	0x00, 0x00, 0x00, 0x00


//--------------------- .nv.info._ZN7cutlass13device_kernelINS_4gemm6kernel13GemmUniversalIN4cute5tupleIJiiiiEEENS1_10collective13CollectiveMmaINS1_35MainloopSm100TmaUmmaWarpSpecializedILi5ELi2ELi4ENS5_IJNS4_1CILi2EEENSA_ILi1EEESC_EEEEENS5_IJNSA_ILi128EEESF_SF_EEENS_6half_tENS5_IJlSC_lEEESH_SI_NS4_8TiledMMAINS4_8MMA_AtomIJNS4_26SM100_MMA_F16BF16_2x1SM_SSISH_SH_fLi128ELi128ELNS4_4UMMA5MajorE0ELSN_0ELNSM_7ScaleInE0ELSO_0EEEEEENS4_6LayoutINS5_IJSC_SC_SC_EEENS5_IJNSA_ILi0EEEST_ST_EEEEENS5_IJNS4_10UnderscoreESW_SW_EEEEENS4_18SM100_TMA_2SM_LOADENS4_14ComposedLayoutINS4_7SwizzleILi3ELi4ELi3EEENS4_18smem_ptr_flag_bitsILi16EEENSR_INS5_IJNSA_ILi8EEENSA_ILi64EEEEEENS5_IJS16_SC_EEEEEEEvNS4_8identityESZ_S1A_vS1B_EENS_8epilogue10collective18CollectiveEpilogueINS1D_23Sm100TmaWarpSpecializedILi4ELi2ELi16ELb1ELb0EEEJNS5_IJS16_SF_SF_EEENS5_IJNSR_IS16_SC_EENSR_INS5_IJNSA_ILi16EEESB_EEENS5_IJSC_S16_EEEEEEEESH_SI_SH_SI_NS1D_6fusion15FusionCallbacksIS1H_NS1P_17LinearCombinationISH_fSH_fLNS_15FloatRoundStyleE2EEES1I_S1O_JEEENS4_5SM1004TMEM4LOAD26SM100_TMEM_LOAD_32dp32b16xENS4_13SM90_TMA_LOADENS10_INS11_ILi1ELi4ELi3EEES14_NSR_INS5_IJS15_S1K_EEENS5_IJS1K_SC_EEEEEEENS4_39AutoVectorizingCopyWithAssumedAlignmentILi128EEENS4_14SM90_TMA_STOREES24_S26_S26_EEEvvEEEEvNT_6ParamsE --------------------------
	.section	.nv.info._ZN7cutlass13device_kernelINS_4gemm6kernel13GemmUniversalIN4cute5tupleIJiiiiEEENS1_10collective13CollectiveMmaINS1_35MainloopSm100TmaUmmaWarpSpecializedILi5ELi2ELi4ENS5_IJNS4_1CILi2EEENSA_ILi1EEESC_EEEEENS5_IJNSA_ILi128EEESF_SF_EEENS_6half_tENS5_IJlSC_lEEESH_SI_NS4_8TiledMMAINS4_8MMA_AtomIJNS4_26SM100_MMA_F16BF16_2x1SM_SSISH_SH_fLi128ELi128ELNS4_4UMMA5MajorE0ELSN_0ELNSM_7ScaleInE0ELSO_0EEEEEENS4_6LayoutINS5_IJSC_SC_SC_EEENS5_IJNSA_ILi0EEEST_ST_EEEEENS5_IJNS4_10UnderscoreESW_SW_EEEEENS4_18SM100_TMA_2SM_LOADENS4_14ComposedLayoutINS4_7SwizzleILi3ELi4ELi3EEENS4_18smem_ptr_flag_bitsILi16EEENSR_INS5_IJNSA_ILi8EEENSA_ILi64EEEEEENS5_IJS16_SC_EEEEEEEvNS4_8identityESZ_S1A_vS1B_EENS_8epilogue10collective18CollectiveEpilogueINS1D_23Sm100TmaWarpSpecializedILi4ELi2ELi16ELb1ELb0EEEJNS5_IJS16_SF_SF_EEENS5_IJNSR_IS16_SC_EENSR_INS5_IJNSA_ILi16EEESB_EEENS5_IJSC_S16_EEEEEEEESH_SI_SH_SI_NS1D_6fusion15FusionCallbacksIS1H_NS1P_17LinearCombinationISH_fSH_fLNS_15FloatRoundStyleE2EEES1I_S1O_JEEENS4_5SM1004TMEM4LOAD26SM100_TMEM_LOAD_32dp32b16xENS4_13SM90_TMA_LOADENS10_INS11_ILi1ELi4ELi3EEES14_NSR_INS5_IJS15_S1K_EEENS5_IJS1K_SC_EEEEEEENS4_39AutoVectorizingCopyWithAssumedAlignmentILi128EEENS4_14SM90_TMA_STOREES24_S26_S26_EEEvvEEEEvNT_6ParamsE,"",@"SHT_CUDA_INFO"
	.sectionflags	@""
	.align	4


	//----- nvinfo : EIATTR_CUDA_API_VERSION
	.align		4
        /*0000*/ 	.byte	0x04, 0x37
        /*0002*/ 	.short	(.L_31 - .L_30)
.L_30:
        /*0004*/ 	.word	0x00000082


	//----- nvinfo : EIATTR_KPARAM_INFO
	.align		4
.L_31:
        /*0008*/ 	.byte	0x04, 0x17
        /*000a*/ 	.short	(.L_33 - .L_32)
.L_32:
        /*000c*/ 	.word	0x00000000
        /*0010*/ 	.short	0x0000
        /*0012*/ 	.short	0x0000
        /*0014*/ 	.byte	0x00, 0xf0, 0x01, 0x20


	//----- nvinfo : EIATTR_AT_ENTRY_FRAGMENTS
	.align		4
.L_33:
        /*0018*/ 	.byte	0x04, 0x4f
        /*001a*/ 	.short	(.L_35 - .L_34)


	//   ....[0]....
.L_34:
        /*001c*/ 	.word	0x00000007


	//----- nvinfo : EIATTR_RESERVED_SMEM_USED
	.align		4
.L_35:
        /*0020*/ 	.byte	0x01, 0x41
	.zero		2


	//----- nvinfo : EIATTR_SPARSE_MMA_MASK
	.align		4
        /*0024*/ 	.byte	0x03, 0x50
        /*0026*/ 	.short	0x0000


	//----- nvinfo : EIATTR_TCGEN05_2CTA_USED
	.align		4
        /*0028*/ 	.byte	0x01, 0x52
	.zero		2


	//----- nvinfo : EIATTR_MAXREG_COUNT
	.align		4
        /*002c*/ 	.byte	0x03, 0x1b
        /*002e*/ 	.short	0x00ff


	//----- nvinfo : EIATTR_NUM_BARRIERS
	.align		4
        /*0030*/ 	.byte	0x02, 0x4c
        /*0032*/ 	.byte	0x07
	.zero		1


	//----- nvinfo : EIATTR_EXTERNS
	.align		4
        /*0034*/ 	.byte	0x04, 0x0f
        /*0036*/ 	.short	(.L_37 - .L_36)


	//   ....[0]....
	.align		4
.L_36:
        /*0038*/ 	.word	index@(__assertfail)


	//----- nvinfo : EIATTR_MERCURY_ISA_VERSION
	.align		4
.L_37:
        /*003c*/ 	.byte	0x03, 0x5f
        /*003e*/ 	.short	0x0101


	//----- nvinfo : EIATTR_INT_WARP_WIDE_INSTR_OFFSETS
	.align		4
        /*0040*/ 	.byte	0x04, 0x31
        /*0042*/ 	.short	(.L_39 - .L_38)


	//   ....[0]....
.L_38:
        /*0044*/ 	.word	0x00000d30


	//   ....[1]....
        /*0048*/ 	.word	0x00000dd0


	//   ....[2]....
        /*004c*/ 	.word	0x00002260


	//   ....[3]....
        /*0050*/ 	.word	0x00004390


	//   ....[4]....
        /*0054*/ 	.word	0x000043b0


	//   ....[5]....
        /*0058*/ 	.word	0x000043e0


	//   ....[6]....
        /*005c*/ 	.word	0x00004d20


	//   ....[7]....
        /*0060*/ 	.word	0x00004d40


	//   ....[8]....
        /*0064*/ 	.word	0x00004e30


	//   ....[9]....
        /*0068*/ 	.word	0x00004ef0


	//   ....[10]....
        /*006c*/ 	.word	0x00004f10


	//   ....[11]....
        /*0070*/ 	.word	0x00005000


	//   ....[12]....
        /*0074*/ 	.word	0x000050d0


	//   ....[13]....
        /*0078*/ 	.word	0x000050f0


	//   ....[14]....
        /*007c*/ 	.word	0x00005220


	//   ....[15]....
        /*0080*/ 	.word	0x000053a0


	//   ....[16]....
        /*0084*/ 	.word	0x000053b0


	//   ....[17]....
        /*0088*/ 	.word	0x00005540


	//----- nvinfo : EIATTR_COOP_GROUP_MASK_REGIDS
	.align		4
.L_39:
        /*008c*/ 	.byte	0x04, 0x29
        /*008e*/ 	.short	(.L_41 - .L_40)


	//   ....[0]....
.L_40:
        /*0090*/ 	.word	0xffffffff


	//   ....[1]....
        /*0094*/ 	.word	0xffffffff


	//   ....[2]....
        /*0098*/ 	.word	0xffffffff


	//   ....[3]....
        /*009c*/ 	.word	0xffffffff


	//   ....[4]....
        /*00a0*/ 	.word	0xffffffff


	//   ....[5]....
        /*00a4*/ 	.word	0xffffffff


	//   ....[6]....
        /*00a8*/ 	.word	0xffffffff


	//   ....[7]....
        /*00ac*/ 	.word	0xffffffff


	//   ....[8]....
        /*00b0*/ 	.word	0xffffffff


	//   ....[9]....
        /*00b4*/ 	.word	0xffffffff


	//   ....[10]....
        /*00b8*/ 	.word	0xffffffff


	//   ....[11]....
        /*00bc*/ 	.word	0xffffffff


	//   ....[12]....
        /*00c0*/ 	.word	0xffffffff


	//   ....[13]....
        /*00c4*/ 	.word	0xffffffff


	//----- nvinfo : EIATTR_COOP_GROUP_INSTR_OFFSETS
	.align		4
.L_41:
        /*00c8*/ 	.byte	0x04, 0x28
        /*00ca*/ 	.short	(.L_43 - .L_42)


	//   ....[0]....
.L_42:
        /*00cc*/ 	.word	0x000000c0


	//   ....[1]....
        /*00d0*/ 	.word	0x00000500


	//   ....[2]....
        /*00d4*/ 	.word	0x000006a0


	//   ....[3]....
        /*00d8*/ 	.word	0x00000830


	//   ....[4]....
        /*00dc*/ 	.word	0x00000920


	//   ....[5]....
        /*00e0*/ 	.word	0x00000a80


	//   ....[6]....
        /*00e4*/ 	.word	0x00000c10


	//   ....[7]....
        /*00e8*/ 	.word	0x00000e50


	//   ....[8]....
        /*00ec*/ 	.word	0x00002140


	//   ....[9]....
        /*00f0*/ 	.word	0x00002fb0


	//   ....[10]....
        /*00f4*/ 	.word	0x00003480


	//   ....[11]....
        /*00f8*/ 	.word	0x000034b0


	//   ....[12]....
        /*00fc*/ 	.word	0x00004290


	//   ....[13]....
        /*0100*/ 	.word	0x000044a0


	//----- nvinfo : EIATTR_VRC_CTA_INIT_COUNT
	.align		4
.L_43:
        /*0104*/ 	.byte	0x02, 0x4a
        /*0106*/ 	.byte	0x80
	.zero		1


	//----- nvinfo : EIATTR_SYSCALL_OFFSETS
	.align		4
        /*0108*/ 	.byte	0x04, 0x46
        /*010a*/ 	.short	(.L_45 - .L_44)


	//   ....[0]....
.L_44:
        /*010c*/ 	.word	0x00006000


	//   ....[1]....
        /*0110*/ 	.word	0x000060f0


	//   ....[2]....
        /*0114*/ 	.word	0x00006830


	//   ....[3]....
        /*0118*/ 	.word	0x00007150


	//   ....[4]....
        /*011c*/ 	.word	0x00007a10


	//   ....[5]....
        /*0120*/ 	.word	0x000082d0


	//----- nvinfo : EIATTR_MBARRIER_INSTR_OFFSETS
	.align		4
.L_45:
        /*0124*/ 	.byte	0x04, 0x39
        /*0126*/ 	.short	(.L_47 - .L_46)


	//   ....[0]....
.L_46:
        /*0128*/ 	.word	0x000005f0
        /*012c*/ 	.word	0x000000ff
        /*0130*/ 	.word	0x00000000
        /*0134*/ 	.short	0x0100
        /*0136*/ 	.byte	0x08
	.zero		1


	//   ....[1]....
        /*0138*/ 	.word	0x00000600
        /*013c*/ 	.word	0x000000ff
        /*0140*/ 	.word	0x00000028
        /*0144*/ 	.short	0x0100
        /*0146*/ 	.byte	0x08
	.zero		1


	//   ....[2]....
        /*0148*/ 	.word	0x00000610
        /*014c*/ 	.word	0x000000ff
        /*0150*/ 	.word	0x00000008
        /*0154*/ 	.short	0x0100
        /*0156*/ 	.byte	0x08
	.zero		1


	//   ....[3]....
        /*0158*/ 	.word	0x00000620
        /*015c*/ 	.word	0x000000ff
        /*0160*/ 	.word	0x00000030
        /*0164*/ 	.short	0x0100
        /*0166*/ 	.byte	0x08
	.zero		1


	//   ....[4]....
        /*0168*/ 	.word	0x00000630
        /*016c*/ 	.word	0x000000ff
        /*0170*/ 	.word	0x00000010
        /*0174*/ 	.short	0x0100
        /*0176*/ 	.byte	0x08
	.zero		1


	//   ....[5]....
        /*0178*/ 	.word	0x00000640
        /*017c*/ 	.word	0x000000ff
        /*0180*/ 	.word	0x00000038
        /*0184*/ 	.short	0x0100
        /*0186*/ 	.byte	0x08
	.zero		1


	//   ....[6]....
        /*0188*/ 	.word	0x00000650
        /*018c*/ 	.word	0x000000ff
        /*0190*/ 	.word	0x00000018
        /*0194*/ 	.short	0x0100
        /*0196*/ 	.byte	0x08
	.zero		1


	//   ....[7]....
        /*0198*/ 	.word	0x00000660
        /*019c*/ 	.word	0x000000ff
        /*01a0*/ 	.word	0x00000040
        /*01a4*/ 	.short	0x0100
        /*01a6*/ 	.byte	0x08
	.zero		1


	//   ....[8]....
        /*01a8*/ 	.word	0x00000670
        /*01ac*/ 	.word	0x000000ff
        /*01b0*/ 	.word	0x00000020
        /*01b4*/ 	.short	0x0100
        /*01b6*/ 	.byte	0x08
	.zero		1


	//   ....[9]....
        /*01b8*/ 	.word	0x00000680
        /*01bc*/ 	.word	0x000000ff
        /*01c0*/ 	.word	0x00000048
        /*01c4*/ 	.short	0x0100
        /*01c6*/ 	.byte	0x08
	.zero		1


	//   ....[10]....
        /*01c8*/ 	.word	0x000007a0
        /*01cc*/ 	.word	0x000000ff
        /*01d0*/ 	.word	0x00000050
        /*01d4*/ 	.short	0x0100
        /*01d6*/ 	.byte	0x09
	.zero		1


	//   ....[11]....
        /*01d8*/ 	.word	0x000007b0
        /*01dc*/ 	.word	0x000000ff
        /*01e0*/ 	.word	0x00000070
        /*01e4*/ 	.short	0x0100
        /*01e6*/ 	.byte	0x09
	.zero		1


	//   ....[12]....
        /*01e8*/ 	.word	0x000007c0
        /*01ec*/ 	.word	0x000000ff
        /*01f0*/ 	.word	0x00000058
        /*01f4*/ 	.short	0x0100
        /*01f6*/ 	.byte	0x09
	.zero		1


	//   ....[13]....
        /*01f8*/ 	.word	0x000007d0
        /*01fc*/ 	.word	0x000000ff
        /*0200*/ 	.word	0x00000078
        /*0204*/ 	.short	0x0100
        /*0206*/ 	.byte	0x09
	.zero		1


	//   ....[14]....
        /*0208*/ 	.word	0x000007e0
        /*020c*/ 	.word	0x000000ff
        /*0210*/ 	.word	0x00000060
        /*0214*/ 	.short	0x0100
        /*0216*/ 	.byte	0x09
	.zero		1


	//   ....[15]....
        /*0218*/ 	.word	0x000007f0
        /*021c*/ 	.word	0x000000ff
        /*0220*/ 	.word	0x00000080
        /*0224*/ 	.short	0x0100
        /*0226*/ 	.byte	0x09
	.zero		1


	//   ....[16]....
        /*0228*/ 	.word	0x00000800
        /*022c*/ 	.word	0x000000ff
        /*0230*/ 	.word	0x00000068
        /*0234*/ 	.short	0x0100
        /*0236*/ 	.byte	0x09
	.zero		1


	//   ....[17]....
        /*0238*/ 	.word	0x00000810
        /*023c*/ 	.word	0x000000ff
        /*0240*/ 	.word	0x00000088
        /*0244*/ 	.short	0x0100
        /*0246*/ 	.byte	0x09
	.zero		1


	//   ....[18]....
        /*0248*/ 	.word	0x000008f0
        /*024c*/ 	.word	0x000000ff
        /*0250*/ 	.word	0x00000090
        /*0254*/ 	.short	0x0100
        /*0256*/ 	.byte	0x08
	.zero		1


	//   ....[19]....
        /*0258*/ 	.word	0x00000900
        /*025c*/ 	.word	0x000000ff
        /*0260*/ 	.word	0x00000098
        /*0264*/ 	.short	0x0100
        /*0266*/ 	.byte	0x08
	.zero		1


	//   ....[20]....
        /*0268*/ 	.word	0x00000a30
        /*026c*/ 	.word	0x000000ff
        /*0270*/ 	.word	0x000000a0
        /*0274*/ 	.short	0x0100
        /*0276*/ 	.byte	0x08
	.zero		1


	//   ....[21]....
        /*0278*/ 	.word	0x00000a40
        /*027c*/ 	.word	0x000000ff
        /*0280*/ 	.word	0x000000b0
        /*0284*/ 	.short	0x0100
        /*0286*/ 	.byte	0x08
	.zero		1


	//   ....[22]....
        /*0288*/ 	.word	0x00000a50
        /*028c*/ 	.word	0x000000ff
        /*0290*/ 	.word	0x000000a8
        /*0294*/ 	.short	0x0100
        /*0296*/ 	.byte	0x08
	.zero		1


	//   ....[23]....
        /*0298*/ 	.word	0x00000a60
        /*029c*/ 	.word	0x000000ff
        /*02a0*/ 	.word	0x000000b8
        /*02a4*/ 	.short	0x0100
        /*02a6*/ 	.byte	0x08
	.zero		1


	//   ....[24]....
        /*02a8*/ 	.word	0x00000b80
        /*02ac*/ 	.word	0x000000ff
        /*02b0*/ 	.word	0x000000c0
        /*02b4*/ 	.short	0x0100
        /*02b6*/ 	.byte	0x09
	.zero		1


	//   ....[25]....
        /*02b8*/ 	.word	0x00000b90
        /*02bc*/ 	.word	0x000000ff
        /*02c0*/ 	.word	0x000000e0
        /*02c4*/ 	.short	0x0100
        /*02c6*/ 	.byte	0x09
	.zero		1


	//   ....[26]....
        /*02c8*/ 	.word	0x00000ba0
        /*02cc*/ 	.word	0x000000ff
        /*02d0*/ 	.word	0x000000c8
        /*02d4*/ 	.short	0x0100
        /*02d6*/ 	.byte	0x09
	.zero		1


	//   ....[27]....
        /*02d8*/ 	.word	0x00000bb0
        /*02dc*/ 	.word	0x000000ff
        /*02e0*/ 	.word	0x000000e8
        /*02e4*/ 	.short	0x0100
        /*02e6*/ 	.byte	0x09
	.zero		1


	//   ....[28]....
        /*02e8*/ 	.word	0x00000bc0
        /*02ec*/ 	.word	0x000000ff
        /*02f0*/ 	.word	0x000000d0
        /*02f4*/ 	.short	0x0100
        /*02f6*/ 	.byte	0x09
	.zero		1


	//   ....[29]....
        /*02f8*/ 	.word	0x00000bd0
        /*02fc*/ 	.word	0x000000ff
        /*0300*/ 	.word	0x000000f0
        /*0304*/ 	.short	0x0100
        /*0306*/ 	.byte	0x09
	.zero		1


	//   ....[30]....
        /*0308*/ 	.word	0x00000be0
        /*030c*/ 	.word	0x000000ff
        /*0310*/ 	.word	0x000000d8
        /*0314*/ 	.short	0x0100
        /*0316*/ 	.byte	0x09
	.zero		1


	//   ....[31]....
        /*0318*/ 	.word	0x00000bf0
        /*031c*/ 	.word	0x000000ff
        /*0320*/ 	.word	0x000000f8
        /*0324*/ 	.short	0x0100
        /*0326*/ 	.byte	0x09
	.zero		1


	//   ....[32]....
        /*0328*/ 	.word	0x00000ce0
        /*032c*/ 	.word	0x000000ff
        /*0330*/ 	.word	0x00000100
        /*0334*/ 	.short	0x0100
        /*0336*/ 	.byte	0x08
	.zero		1


	//   ....[33]....
        /*0338*/ 	.word	0x00000cf0
        /*033c*/ 	.word	0x000000ff
        /*0340*/ 	.word	0x00000110
        /*0344*/ 	.short	0x0100
        /*0346*/ 	.byte	0x08
	.zero		1


	//   ....[34]....
        /*0348*/ 	.word	0x00000d00
        /*034c*/ 	.word	0x000000ff
        /*0350*/ 	.word	0x00000108
        /*0354*/ 	.short	0x0100
        /*0356*/ 	.byte	0x08
	.zero		1


	//   ....[35]....
        /*0358*/ 	.word	0x00000d10
        /*035c*/ 	.word	0x000000ff
        /*0360*/ 	.word	0x00000118
        /*0364*/ 	.short	0x0100
        /*0366*/ 	.byte	0x08
	.zero		1


	//   ....[36]....
        /*0368*/ 	.word	0x00000e00
        /*036c*/ 	.word	0x000000ff
        /*0370*/ 	.word	0x00000120
        /*0374*/ 	.short	0x0100
        /*0376*/ 	.byte	0x07
	.zero		1


	//   ....[37]....
        /*0378*/ 	.word	0x00001810
        /*037c*/ 	.word	0x00000003
        /*0380*/ 	.word	0x00000110
        /*0384*/ 	.short	0x010a
        /*0386*/ 	.byte	0xff
	.zero		1


	//   ....[38]....
        /*0388*/ 	.word	0x00001840
        /*038c*/ 	.word	0x00000003
        /*0390*/ 	.word	0x00000100
        /*0394*/ 	.short	0x0101
        /*0396*/ 	.byte	0xff
	.zero		1


	//   ....[39]....
        /*0398*/ 	.word	0x00001940
        /*039c*/ 	.word	0x000000ff
        /*03a0*/ 	.word	0x00000028
        /*03a4*/ 	.short	0x010a
        /*03a6*/ 	.byte	0x08
	.zero		1


	//   ....[40]....
        /*03a8*/ 	.word	0x00001a00
        /*03ac*/ 	.word	0x000000ff
        /*03b0*/ 	.word	0x00000028
        /*03b4*/ 	.short	0x010a
        /*03b6*/ 	.byte	0x21
	.zero		1


	//   ....[41]....
        /*03b8*/ 	.word	0x00001bb0
        /*03bc*/ 	.word	0x000000ff
        /*03c0*/ 	.word	0x00000028
        /*03c4*/ 	.short	0x010a
        /*03c6*/ 	.byte	0x08
	.zero		1


	//   ....[42]....
        /*03c8*/ 	.word	0x00001d60
        /*03cc*/ 	.word	0x000000ff
        /*03d0*/ 	.word	0x00000098
        /*03d4*/ 	.short	0x0101
        /*03d6*/ 	.byte	0x06
	.zero		1


	//   ....[43]....
        /*03d8*/ 	.word	0x00001d80
        /*03dc*/ 	.word	0x000000ff
        /*03e0*/ 	.word	0x00000028
        /*03e4*/ 	.short	0x010a
        /*03e6*/ 	.byte	0x08
	.zero		1


	//   ....[44]....
        /*03e8*/ 	.word	0x00001e00
        /*03ec*/ 	.word	0x000000ff
        /*03f0*/ 	.word	0x00000028
        /*03f4*/ 	.short	0x010a
        /*03f6*/ 	.byte	0x21
	.zero		1


	//   ....[45]....
        /*03f8*/ 	.word	0x00001f90
        /*03fc*/ 	.word	0x000000ff
        /*0400*/ 	.word	0x00000028
        /*0404*/ 	.short	0x010a
        /*0406*/ 	.byte	0x08
	.zero		1


	//   ....[46]....
        /*0408*/ 	.word	0x00002170
        /*040c*/ 	.word	0x00000002
        /*0410*/ 	.word	0x000000a0
        /*0414*/ 	.short	0x010a
        /*0416*/ 	.byte	0xff
	.zero		1


	//   ....[47]....
        /*0418*/ 	.word	0x00002230
        /*041c*/ 	.word	0x00000002
        /*0420*/ 	.word	0x00000000
        /*0424*/ 	.short	0x0101
        /*0426*/ 	.byte	0xff
	.zero		1


	//   ....[48]....
        /*0428*/ 	.word	0x00002790
        /*042c*/ 	.word	0x000000ff
        /*0430*/ 	.word	0x00000000
        /*0434*/ 	.short	0x010a
        /*0436*/ 	.byte	0x04
	.zero		1


	//   ....[49]....
        /*0438*/ 	.word	0x00002820
        /*043c*/ 	.word	0x000000ff
        /*0440*/ 	.word	0x00000000
        /*0444*/ 	.short	0x010a
        /*0446*/ 	.byte	0x04
	.zero		1


	//   ....[50]....
        /*0448*/ 	.word	0x000028b0
        /*044c*/ 	.word	0x000000ff
        /*0450*/ 	.word	0x00000000
        /*0454*/ 	.short	0x010a
        /*0456*/ 	.byte	0x04
	.zero		1


	//   ....[51]....
        /*0458*/ 	.word	0x00002940
        /*045c*/ 	.word	0x000000ff
        /*0460*/ 	.word	0x00000000
        /*0464*/ 	.short	0x010a
        /*0466*/ 	.byte	0x04
	.zero		1


	//   ....[52]....
        /*0468*/ 	.word	0x000029e0
        /*046c*/ 	.word	0x00000000
        /*0470*/ 	.word	0x00000000
        /*0474*/ 	.short	0x010a
        /*0476*/ 	.byte	0xff
	.zero		1


	//   ....[53]....
        /*0478*/ 	.word	0x00002b10
        /*047c*/ 	.word	0x00000000
        /*0480*/ 	.word	0x00000100
        /*0484*/ 	.short	0x010a
        /*0486*/ 	.byte	0xff
	.zero		1


	//   ....[54]....
        /*0488*/ 	.word	0x00002b80
        /*048c*/ 	.word	0x00000004
        /*0490*/ 	.word	0x00000000
        /*0494*/ 	.short	0x0101
        /*0496*/ 	.byte	0xff
	.zero		1


	//   ....[55]....
        /*0498*/ 	.word	0x00002ba0
        /*049c*/ 	.word	0x000000ff
        /*04a0*/ 	.word	0x000000b0
        /*04a4*/ 	.short	0x010a
        /*04a6*/ 	.byte	0x05
	.zero		1


	//   ....[56]....
        /*04a8*/ 	.word	0x00002cc0
        /*04ac*/ 	.word	0x00000000
        /*04b0*/ 	.word	0x000000a0
        /*04b4*/ 	.short	0x010a
        /*04b6*/ 	.byte	0xff
	.zero		1


	//   ....[57]....
        /*04b8*/ 	.word	0x00002dc0
        /*04bc*/ 	.word	0x00000000
        /*04c0*/ 	.word	0x00000000
        /*04c4*/ 	.short	0x0101
        /*04c6*/ 	.byte	0xff
	.zero		1


	//   ....[58]....
        /*04c8*/ 	.word	0x00002e50
        /*04cc*/ 	.word	0x000000ff
        /*04d0*/ 	.word	0x000000b0
        /*04d4*/ 	.short	0x0106
        /*04d6*/ 	.byte	0x05
	.zero		1


	//   ....[59]....
        /*04d8*/ 	.word	0x00002e70
        /*04dc*/ 	.word	0x000000ff
        /*04e0*/ 	.word	0x000000b0
        /*04e4*/ 	.short	0x010a
        /*04e6*/ 	.byte	0x05
	.zero		1


	//   ....[60]....
        /*04e8*/ 	.word	0x00002f00
        /*04ec*/ 	.word	0x000000ff
        /*04f0*/ 	.word	0x000000b0
        /*04f4*/ 	.short	0x0106
        /*04f6*/ 	.byte	0x04
	.zero		1


	//   ....[61]....
        /*04f8*/ 	.word	0x00002f40
        /*04fc*/ 	.word	0x00000000
        /*0500*/ 	.word	0x000000b0
        /*0504*/ 	.short	0x010a
        /*0506*/ 	.byte	0xff
	.zero		1


	//   ....[62]....
        /*0508*/ 	.word	0x00003180
        /*050c*/ 	.word	0x000000ff
        /*0510*/ 	.word	0x00000008
        /*0514*/ 	.short	0x010a
        /*0516*/ 	.byte	0x06
	.zero		1


	//   ....[63]....
        /*0518*/ 	.word	0x000031a0
        /*051c*/ 	.word	0x000000ff
        /*0520*/ 	.word	0x00000008
        /*0524*/ 	.short	0x010a
        /*0526*/ 	.byte	0x06
	.zero		1


	//   ....[64]....
        /*0528*/ 	.word	0x00003330
        /*052c*/ 	.word	0x000000ff
        /*0530*/ 	.word	0x00000008
        /*0534*/ 	.short	0x010a
        /*0536*/ 	.byte	0x06
	.zero		1


	//   ....[65]....
        /*0538*/ 	.word	0x00003350
        /*053c*/ 	.word	0x000000ff
        /*0540*/ 	.word	0x00000008
        /*0544*/ 	.short	0x010a
        /*0546*/ 	.byte	0x06
	.zero		1


	//   ....[66]....
        /*0548*/ 	.word	0x00003410
        /*054c*/ 	.word	0x000000ff
        /*0550*/ 	.word	0x00000000
        /*0554*/ 	.short	0x0101
        /*0556*/ 	.byte	0x07
	.zero		1


	//   ....[67]....
        /*0558*/ 	.word	0x000037d0
        /*055c*/ 	.word	0x00000000
        /*0560*/ 	.word	0x000000a0
        /*0564*/ 	.short	0x010a
        /*0566*/ 	.byte	0xff
	.zero		1


	//   ....[68]....
        /*0568*/ 	.word	0x00003890
        /*056c*/ 	.word	0x00000000
        /*0570*/ 	.word	0x00000000
        /*0574*/ 	.short	0x0101
        /*0576*/ 	.byte	0xff
	.zero		1


	//   ....[69]....
        /*0578*/ 	.word	0x00003940
        /*057c*/ 	.word	0x000000ff
        /*0580*/ 	.word	0x00000000
        /*0584*/ 	.short	0x010a
        /*0586*/ 	.byte	0x09
	.zero		1


	//   ....[70]....
        /*0588*/ 	.word	0x00003960
        /*058c*/ 	.word	0x000000ff
        /*0590*/ 	.word	0x000000e0
        /*0594*/ 	.short	0x010a
        /*0596*/ 	.byte	0x08
	.zero		1


	//   ....[71]....
        /*0598*/ 	.word	0x00003a10
        /*059c*/ 	.word	0x000000ff
        /*05a0*/ 	.word	0x00000000
        /*05a4*/ 	.short	0x010a
        /*05a6*/ 	.byte	0x0e
	.zero		1


	//   ....[72]....
        /*05a8*/ 	.word	0x00003b40
        /*05ac*/ 	.word	0x000000ff
        /*05b0*/ 	.word	0x00000000
        /*05b4*/ 	.short	0x010a
        /*05b6*/ 	.byte	0x26
	.zero		1


	//   ....[73]....
        /*05b8*/ 	.word	0x00003f80
        /*05bc*/ 	.word	0x000000ff
        /*05c0*/ 	.word	0x00000000
        /*05c4*/ 	.short	0x010a
        /*05c6*/ 	.byte	0x08
	.zero		1


	//   ....[74]....
        /*05c8*/ 	.word	0x00004010
        /*05cc*/ 	.word	0x000000ff
        /*05d0*/ 	.word	0x00000000
        /*05d4*/ 	.short	0x010a
        /*05d6*/ 	.byte	0x08
	.zero		1


	//   ....[75]....
        /*05d8*/ 	.word	0x000040a0
        /*05dc*/ 	.word	0x000000ff
        /*05e0*/ 	.word	0x00000000
        /*05e4*/ 	.short	0x010a
        /*05e6*/ 	.byte	0x08
	.zero		1


	//   ....[76]....
        /*05e8*/ 	.word	0x00004140
        /*05ec*/ 	.word	0x00000000
        /*05f0*/ 	.word	0x00000000
        /*05f4*/ 	.short	0x010a
        /*05f6*/ 	.byte	0xff
	.zero		1


	//   ....[77]....
        /*05f8*/ 	.word	0x00004180
        /*05fc*/ 	.word	0x00000000
        /*0600*/ 	.word	0x00000000
        /*0604*/ 	.short	0x010a
        /*0606*/ 	.byte	0xff
	.zero		1


	//   ....[78]....
        /*0608*/ 	.word	0x000041f0
        /*060c*/ 	.word	0x000000ff
        /*0610*/ 	.word	0x00000000
        /*0614*/ 	.short	0x0101
        /*0616*/ 	.byte	0x05
	.zero		1


	//   ....[79]....
        /*0618*/ 	.word	0x00004230
        /*061c*/ 	.word	0x000000ff
        /*0620*/ 	.word	0x00000120
        /*0624*/ 	.short	0x010a
        /*0626*/ 	.byte	0x07
	.zero		1


	//   ....[80]....
        /*0628*/ 	.word	0x00004280
        /*062c*/ 	.word	0x000000ff
        /*0630*/ 	.word	0x00000000
        /*0634*/ 	.short	0x0101
        /*0636*/ 	.byte	0x05
	.zero		1


	//   ....[81]....
        /*0638*/ 	.word	0x000046d0
        /*063c*/ 	.word	0x00000000
        /*0640*/ 	.word	0x000000a0
        /*0644*/ 	.short	0x010a
        /*0646*/ 	.byte	0xff
	.zero		1


	//   ....[82]....
        /*0648*/ 	.word	0x00004790
        /*064c*/ 	.word	0x00000000
        /*0650*/ 	.word	0x00000000
        /*0654*/ 	.short	0x0101
        /*0656*/ 	.byte	0xff
	.zero		1


	//   ....[83]....
        /*0658*/ 	.word	0x00004ab0
        /*065c*/ 	.word	0x000000ff
        /*0660*/ 	.word	0x00000098
        /*0664*/ 	.short	0x010a
        /*0666*/ 	.byte	0x07
	.zero		1


	//   ....[84]....
        /*0668*/ 	.word	0x00004ca0
        /*066c*/ 	.word	0x000000ff
        /*0670*/ 	.word	0x00000070
        /*0674*/ 	.short	0x010a
        /*0676*/ 	.byte	0x07
	.zero		1


	//   ....[85]....
        /*0678*/ 	.word	0x00004e90
        /*067c*/ 	.word	0x000000ff
        /*0680*/ 	.word	0x00000050
        /*0684*/ 	.short	0x010b
        /*0686*/ 	.byte	0x07
	.zero		1


	//   ....[86]....
        /*0688*/ 	.word	0x00004ea0
        /*068c*/ 	.word	0x000000ff
        /*0690*/ 	.word	0x00000000
        /*0694*/ 	.short	0x0101
        /*0696*/ 	.byte	0x0e
	.zero		1


	//   ....[87]....
        /*0698*/ 	.word	0x00004ec0
        /*069c*/ 	.word	0x000000ff
        /*06a0*/ 	.word	0x00000078
        /*06a4*/ 	.short	0x010a
        /*06a6*/ 	.byte	0x07
	.zero		1


	//   ....[88]....
        /*06a8*/ 	.word	0x00005070
        /*06ac*/ 	.word	0x000000ff
        /*06b0*/ 	.word	0x00000058
        /*06b4*/ 	.short	0x010b
        /*06b6*/ 	.byte	0x07
	.zero		1


	//   ....[89]....
        /*06b8*/ 	.word	0x00005080
        /*06bc*/ 	.word	0x000000ff
        /*06c0*/ 	.word	0x00000000
        /*06c4*/ 	.short	0x0101
        /*06c6*/ 	.byte	0x0e
	.zero		1


	//   ....[90]....
        /*06c8*/ 	.word	0x00005090
        /*06cc*/ 	.word	0x000000ff
        /*06d0*/ 	.word	0x00000080
        /*06d4*/ 	.short	0x010a
        /*06d6*/ 	.byte	0x07
	.zero		1


	//   ....[91]....
        /*06d8*/ 	.word	0x000052c0
        /*06dc*/ 	.word	0x000000ff
        /*06e0*/ 	.word	0x00000060
        /*06e4*/ 	.short	0x010b
        /*06e6*/ 	.byte	0x07
	.zero		1


	//   ....[92]....
        /*06e8*/ 	.word	0x00005330
        /*06ec*/ 	.word	0x000000ff
        /*06f0*/ 	.word	0x00000000
        /*06f4*/ 	.short	0x0101
        /*06f6*/ 	.byte	0x0e
	.zero		1


	//   ....[93]....
        /*06f8*/ 	.word	0x00005370
        /*06fc*/ 	.word	0x000000ff
        /*0700*/ 	.word	0x00000088
        /*0704*/ 	.short	0x010a
        /*0706*/ 	.byte	0x07
	.zero		1


	//   ....[94]....
        /*0708*/ 	.word	0x000055a0
        /*070c*/ 	.word	0x000000ff
        /*0710*/ 	.word	0x00000068
        /*0714*/ 	.short	0x010b
        /*0716*/ 	.byte	0x07
	.zero		1


	//   ....[95]....
        /*0718*/ 	.word	0x000055c0
        /*071c*/ 	.word	0x000000ff
        /*0720*/ 	.word	0x00000000
        /*0724*/ 	.short	0x0101
        /*0726*/ 	.byte	0x0d
	.zero		1


	//   ....[96]....
        /*0728*/ 	.word	0x000055f0
        /*072c*/ 	.word	0x000000ff
        /*0730*/ 	.word	0x00000070
        /*0734*/ 	.short	0x010a
        /*0736*/ 	.byte	0x07
	.zero		1


	//   ....[97]....
        /*0738*/ 	.word	0x00005610
        /*073c*/ 	.word	0x000000ff
        /*0740*/ 	.word	0x00000078
        /*0744*/ 	.short	0x010a
        /*0746*/ 	.byte	0x07
	.zero		1


	//   ....[98]....
        /*0748*/ 	.word	0x00005630
        /*074c*/ 	.word	0x000000ff
        /*0750*/ 	.word	0x00000080
        /*0754*/ 	.short	0x010a
        /*0756*/ 	.byte	0x07
	.zero		1


	//   ....[99]....
        /*0758*/ 	.word	0x00005670
        /*075c*/ 	.word	0x00000000
        /*0760*/ 	.word	0x00000088
        /*0764*/ 	.short	0x010a
        /*0766*/ 	.byte	0xff
	.zero		1


	//   ....[100]....
        /*0768*/ 	.word	0x000059c0
        /*076c*/ 	.word	0x00000000
        /*0770*/ 	.word	0x000000a0
        /*0774*/ 	.short	0x010a
        /*0776*/ 	.byte	0xff
	.zero		1


	//   ....[101]....
        /*0778*/ 	.word	0x00005ad0
        /*077c*/ 	.word	0x00000000
        /*0780*/ 	.word	0x00000000
        /*0784*/ 	.short	0x0101
        /*0786*/ 	.byte	0xff
	.zero		1


	//   ....[102]....
        /*0788*/ 	.word	0x000064f0
        /*078c*/ 	.word	0x000000ff
        /*0790*/ 	.word	0x00000050
        /*0794*/ 	.short	0x010a
        /*0796*/ 	.byte	0x30
	.zero		1


	//   ....[103]....
        /*0798*/ 	.word	0x00006530
        /*079c*/ 	.word	0x0000004a
        /*07a0*/ 	.word	0x000000c0
        /*07a4*/ 	.short	0x010a
        /*07a6*/ 	.byte	0xff
	.zero		1


	//   ....[104]....
        /*07a8*/ 	.word	0x00006640
        /*07ac*/ 	.word	0x000000ff
        /*07b0*/ 	.word	0x00000050
        /*07b4*/ 	.short	0x010a
        /*07b6*/ 	.byte	0x30
	.zero		1


	//   ....[105]....
        /*07b8*/ 	.word	0x00006710
        /*07bc*/ 	.word	0x0000004a
        /*07c0*/ 	.word	0x000000c0
        /*07c4*/ 	.short	0x010a
        /*07c6*/ 	.byte	0xff
	.zero		1


	//   ....[106]....
        /*07c8*/ 	.word	0x00006ec0
        /*07cc*/ 	.word	0x00000000
        /*07d0*/ 	.word	0x00000000
        /*07d4*/ 	.short	0x0101
        /*07d6*/ 	.byte	0xff
	.zero		1


	//   ....[107]....
        /*07d8*/ 	.word	0x00006ed0
        /*07dc*/ 	.word	0x00000003
        /*07e0*/ 	.word	0x00000050
        /*07e4*/ 	.short	0x010a
        /*07e6*/ 	.byte	0xff
	.zero		1


	//   ....[108]....
        /*07e8*/ 	.word	0x00006f90
        /*07ec*/ 	.word	0x00000003
        /*07f0*/ 	.word	0x00000050
        /*07f4*/ 	.short	0x010a
        /*07f6*/ 	.byte	0xff
	.zero		1


	//   ....[109]....
        /*07f8*/ 	.word	0x00007780
        /*07fc*/ 	.word	0x00000052
        /*0800*/ 	.word	0x00000000
        /*0804*/ 	.short	0x0101
        /*0806*/ 	.byte	0xff
	.zero		1


	//   ....[110]....
        /*0808*/ 	.word	0x000077a0
        /*080c*/ 	.word	0x00000053
        /*0810*/ 	.word	0x00000050
        /*0814*/ 	.short	0x010a
        /*0816*/ 	.byte	0xff
	.zero		1


	//   ....[111]....
        /*0818*/ 	.word	0x00007850
        /*081c*/ 	.word	0x00000053
        /*0820*/ 	.word	0x00000050
        /*0824*/ 	.short	0x010a
        /*0826*/ 	.byte	0xff
	.zero		1


	//   ....[112]....
        /*0828*/ 	.word	0x00008040
        /*082c*/ 	.word	0x00000052
        /*0830*/ 	.word	0x00000000
        /*0834*/ 	.short	0x0101
        /*0836*/ 	.byte	0xff
	.zero		1


	//   ....[113]....
        /*0838*/ 	.word	0x00008060
        /*083c*/ 	.word	0x00000058
        /*0840*/ 	.word	0x00000050
        /*0844*/ 	.short	0x010a
        /*0846*/ 	.byte	0xff
	.zero		1


	//   ....[114]....
        /*0848*/ 	.word	0x00008110
        /*084c*/ 	.word	0x00000058
        /*0850*/ 	.word	0x00000050
        /*0854*/ 	.short	0x010a
        /*0856*/ 	.byte	0xff
	.zero		1


	//   ....[115]....
        /*0858*/ 	.word	0x000083c0
        /*085c*/ 	.word	0x0000004a
        /*0860*/ 	.word	0x00000000
        /*0864*/ 	.short	0x0101
        /*0866*/ 	.byte	0xff
	.zero		1


	//   ....[116]....
        /*0868*/ 	.word	0x00008950
        /*086c*/ 	.word	0x00000002
        /*0870*/ 	.word	0x00000000
        /*0874*/ 	.short	0x0101
        /*0876*/ 	.byte	0xff
	.zero		1


	//   ....[117]....
        /*0878*/ 	.word	0x00008bc0
        /*087c*/ 	.word	0x000000ff
        /*0880*/ 	.word	0x00000000
        /*0884*/ 	.short	0x0101
        /*0886*/ 	.byte	0x04
	.zero		1


	//   ....[118]....
        /*0888*/ 	.word	0x00008be0
        /*088c*/ 	.word	0x00000003
        /*0890*/ 	.word	0x00000110
        /*0894*/ 	.short	0x010a
        /*0896*/ 	.byte	0xff
	.zero		1


	//   ....[119]....
        /*0898*/ 	.word	0x00008c40
        /*089c*/ 	.word	0x00000002
        /*08a0*/ 	.word	0x00000028
        /*08a4*/ 	.short	0x010a
        /*08a6*/ 	.byte	0xff
	.zero		1


	//   ....[120]....
        /*08a8*/ 	.word	0x00008ca0
        /*08ac*/ 	.word	0x00000002
        /*08b0*/ 	.word	0x00000028
        /*08b4*/ 	.short	0x010a
        /*08b6*/ 	.byte	0xff
	.zero		1


	//   ....[121]....
        /*08b8*/ 	.word	0x00008cf0
        /*08bc*/ 	.word	0x00000002
        /*08c0*/ 	.word	0x000000a0
        /*08c4*/ 	.short	0x010a
        /*08c6*/ 	.byte	0xff
	.zero		1


	//   ....[122]....
        /*08c8*/ 	.word	0x00008d50
        /*08cc*/ 	.word	0x00000000
        /*08d0*/ 	.word	0x00000000
        /*08d4*/ 	.short	0x010a
        /*08d6*/ 	.byte	0xff
	.zero		1


	//   ....[123]....
        /*08d8*/ 	.word	0x00008db0
        /*08dc*/ 	.word	0x00000000
        /*08e0*/ 	.word	0x00000000
        /*08e4*/ 	.short	0x010a
        /*08e6*/ 	.byte	0xff
	.zero		1


	//   ....[124]....
        /*08e8*/ 	.word	0x00008e10
        /*08ec*/ 	.word	0x00000000
        /*08f0*/ 	.word	0x00000000
        /*08f4*/ 	.short	0x010a
        /*08f6*/ 	.byte	0xff
	.zero		1


	//   ....[125]....
        /*08f8*/ 	.word	0x00008e70
        /*08fc*/ 	.word	0x00000000
        /*0900*/ 	.word	0x00000000
        /*0904*/ 	.short	0x010a
        /*0906*/ 	.byte	0xff
	.zero		1


	//   ....[126]....
        /*0908*/ 	.word	0x00008ec0
        /*090c*/ 	.word	0x00000000
        /*0910*/ 	.word	0x00000100
        /*0914*/ 	.short	0x010a
        /*0916*/ 	.byte	0xff
	.zero		1


	//   ....[127]....
        /*0918*/ 	.word	0x00008f20
        /*091c*/ 	.word	0x00000000
        /*0920*/ 	.word	0x000000b0
        /*0924*/ 	.short	0x010a
        /*0926*/ 	.byte	0xff
	.zero		1


	//   ....[128]....
        /*0928*/ 	.word	0x00008f70
        /*092c*/ 	.word	0x00000000
        /*0930*/ 	.word	0x000000a0
        /*0934*/ 	.short	0x010a
        /*0936*/ 	.byte	0xff
	.zero		1


	//   ....[129]....
        /*0938*/ 	.word	0x00008fd0
        /*093c*/ 	.word	0x00000000
        /*0940*/ 	.word	0x000000b0
        /*0944*/ 	.short	0x010a
        /*0946*/ 	.byte	0xff
	.zero		1


	//   ....[130]....
        /*0948*/ 	.word	0x00009030
        /*094c*/ 	.word	0x00000004
        /*0950*/ 	.word	0x00000008
        /*0954*/ 	.short	0x010a
        /*0956*/ 	.byte	0xff
	.zero		1


	//   ....[131]....
        /*0958*/ 	.word	0x00009110
        /*095c*/ 	.word	0x00000002
        /*0960*/ 	.word	0x00000008
        /*0964*/ 	.short	0x010a
        /*0966*/ 	.byte	0xff
	.zero		1


	//   ....[132]....
        /*0968*/ 	.word	0x00009160
        /*096c*/ 	.word	0x00000000
        /*0970*/ 	.word	0x000000a0
        /*0974*/ 	.short	0x010a
        /*0976*/ 	.byte	0xff
	.zero		1


	//   ....[133]....
        /*0978*/ 	.word	0x000091c0
        /*097c*/ 	.word	0x00000000
        /*0980*/ 	.word	0x000000e0
        /*0984*/ 	.short	0x010a
        /*0986*/ 	.byte	0xff
	.zero		1


	//   ....[134]....
        /*0988*/ 	.word	0x00009220
        /*098c*/ 	.word	0x00000000
        /*0990*/ 	.word	0x00000000
        /*0994*/ 	.short	0x010a
        /*0996*/ 	.byte	0xff
	.zero		1


	//   ....[135]....
        /*0998*/ 	.word	0x00009280
        /*099c*/ 	.word	0x00000000
        /*09a0*/ 	.word	0x00000000
        /*09a4*/ 	.short	0x010a
        /*09a6*/ 	.byte	0xff
	.zero		1


	//   ....[136]....
        /*09a8*/ 	.word	0x000092e0
        /*09ac*/ 	.word	0x00000000
        /*09b0*/ 	.word	0x00000000
        /*09b4*/ 	.short	0x010a
        /*09b6*/ 	.byte	0xff
	.zero		1


	//   ....[137]....
        /*09b8*/ 	.word	0x00009340
        /*09bc*/ 	.word	0x00000000
        /*09c0*/ 	.word	0x00000000
        /*09c4*/ 	.short	0x010a
        /*09c6*/ 	.byte	0xff
	.zero		1


	//   ....[138]....
        /*09c8*/ 	.word	0x000093a0
        /*09cc*/ 	.word	0x00000000
        /*09d0*/ 	.word	0x00000120
        /*09d4*/ 	.short	0x010a
        /*09d6*/ 	.byte	0xff
	.zero		1


	//   ....[139]....
        /*09d8*/ 	.word	0x000093f0
        /*09dc*/ 	.word	0x00000000
        /*09e0*/ 	.word	0x000000a0
        /*09e4*/ 	.short	0x010a
        /*09e6*/ 	.byte	0xff
	.zero		1


	//   ....[140]....
        /*09e8*/ 	.word	0x00009450
        /*09ec*/ 	.word	0x00000000
        /*09f0*/ 	.word	0x00000098
        /*09f4*/ 	.short	0x010a
        /*09f6*/ 	.byte	0xff
	.zero		1


	//   ....[141]....
        /*09f8*/ 	.word	0x000094b0
        /*09fc*/ 	.word	0x00000003
        /*0a00*/ 	.word	0x00000070
        /*0a04*/ 	.short	0x010a
        /*0a06*/ 	.byte	0xff
	.zero		1


	//   ....[142]....
        /*0a08*/ 	.word	0x00009510
        /*0a0c*/ 	.word	0x00000003
        /*0a10*/ 	.word	0x00000078
        /*0a14*/ 	.short	0x010a
        /*0a16*/ 	.byte	0xff
	.zero		1


	//   ....[143]....
        /*0a18*/ 	.word	0x00009570
        /*0a1c*/ 	.word	0x00000003
        /*0a20*/ 	.word	0x00000080
        /*0a24*/ 	.short	0x010a
        /*0a26*/ 	.byte	0xff
	.zero		1


	//   ....[144]....
        /*0a28*/ 	.word	0x000095d0
        /*0a2c*/ 	.word	0x00000003
        /*0a30*/ 	.word	0x00000088
        /*0a34*/ 	.short	0x010a
        /*0a36*/ 	.byte	0xff
	.zero		1


	//   ....[145]....
        /*0a38*/ 	.word	0x00009630
        /*0a3c*/ 	.word	0x00000000
        /*0a40*/ 	.word	0x00000070
        /*0a44*/ 	.short	0x010a
        /*0a46*/ 	.byte	0xff
	.zero		1


	//   ....[146]....
        /*0a48*/ 	.word	0x00009690
        /*0a4c*/ 	.word	0x00000000
        /*0a50*/ 	.word	0x00000078
        /*0a54*/ 	.short	0x010a
        /*0a56*/ 	.byte	0xff
	.zero		1


	//   ....[147]....
        /*0a58*/ 	.word	0x000096f0
        /*0a5c*/ 	.word	0x00000000
        /*0a60*/ 	.word	0x00000080
        /*0a64*/ 	.short	0x010a
        /*0a66*/ 	.byte	0xff
	.zero		1


	//   ....[148]....
        /*0a68*/ 	.word	0x00009740
        /*0a6c*/ 	.word	0x00000000
        /*0a70*/ 	.word	0x000000a0
        /*0a74*/ 	.short	0x010a
        /*0a76*/ 	.byte	0xff
	.zero		1


	//   ....[149]....
        /*0a78*/ 	.word	0x000097a0
        /*0a7c*/ 	.word	0x00000000
        /*0a80*/ 	.word	0x00000050
        /*0a84*/ 	.short	0x010a
        /*0a86*/ 	.byte	0xff
	.zero		1


	//   ....[150]....
        /*0a88*/ 	.word	0x000097f0
        /*0a8c*/ 	.word	0x0000004a
        /*0a90*/ 	.word	0x000000c0
        /*0a94*/ 	.short	0x010a
        /*0a96*/ 	.byte	0xff
	.zero		1


	//   ....[151]....
        /*0a98*/ 	.word	0x00009840
        /*0a9c*/ 	.word	0x00000003
        /*0aa0*/ 	.word	0x00000050
        /*0aa4*/ 	.short	0x010a
        /*0aa6*/ 	.byte	0xff
	.zero		1


	//   ....[152]....
        /*0aa8*/ 	.word	0x00009890
        /*0aac*/ 	.word	0x00000053
        /*0ab0*/ 	.word	0x00000050
        /*0ab4*/ 	.short	0x010a
        /*0ab6*/ 	.byte	0xff
	.zero		1


	//   ....[153]....
        /*0ab8*/ 	.word	0x000098e0
        /*0abc*/ 	.word	0x00000058
        /*0ac0*/ 	.word	0x00000050
        /*0ac4*/ 	.short	0x010a
        /*0ac6*/ 	.byte	0xff
	.zero		1


	//----- nvinfo : EIATTR_NUM_MBARRIERS
	.align		4
.L_47:
        /*0ac8*/ 	.byte	0x03, 0x38
        /*0aca*/ 	.short	0x0025


	//----- nvinfo : EIATTR_EXIT_INSTR_OFFSETS
	.align		4
        /*0acc*/ 	.byte	0x04, 0x1c
        /*0ace*/ 	.short	(.L_49 - .L_48)


	//   ....[0]....
.L_48:
        /*0ad0*/ 	.word	0x00002a10


	//   ....[1]....
        /*0ad4*/ 	.word	0x00002f10


	//   ....[2]....
        /*0ad8*/ 	.word	0x00002f70


	//   ....[3]....
        /*0adc*/ 	.word	0x000044b0


	//   ....[4]....
        /*0ae0*/ 	.word	0x000056a0


	//   ....[5]....
        /*0ae4*/ 	.word	0x000056e0


	//   ....[6]....
        /*0ae8*/ 	.word	0x00008ab0


	//   ....[7]....
        /*0aec*/ 	.word	0x00008b30


	//   ....[8]....
        /*0af0*/ 	.word	0x00008b60


	//   ....[9]....
        /*0af4*/ 	.word	0x00008bd0


	//----- nvinfo : EIATTR_MAX_THREADS
	.align		4
.L_49:
        /*0af8*/ 	.byte	0x04, 0x05
        /*0afa*/ 	.short	(.L_51 - .L_50)
.L_50:
        /*0afc*/ 	.word	0x00000100
        /*0b00*/ 	.word	0x00000001
        /*0b04*/ 	.word	0x00000001


	//----- nvinfo : EIATTR_CRS_STACK_SIZE
	.align		4
.L_51:
        /*0b08*/ 	.byte	0x04, 0x1e
        /*0b0a*/ 	.short	(.L_53 - .L_52)
.L_52:
        /*0b0c*/ 	.word	0x00000000


	//----- nvinfo : EIATTR_CBANK_PARAM_SIZE
	.align		4
.L_53:
        /*0b10*/ 	.byte	0x03, 0x19
        /*0b12*/ 	.short	0x0800


	//----- nvinfo : EIATTR_PARAM_CBANK
	.align		4
        /*0b14*/ 	.byte	0x04, 0x0a
        /*0b16*/ 	.short	(.L_55 - .L_54)
	.align		4
.L_54:
        /*0b18*/ 	.word	index@(.nv.constant0._ZN7cutlass13device_kernelINS_4gemm6kernel13GemmUniversalIN4cute5tupleIJiiiiEEENS1_10collective13CollectiveMmaINS1_35MainloopSm100TmaUmmaWarpSpecializedILi5ELi2ELi4ENS5_IJNS4_1CILi2EEENSA_ILi1EEESC_EEEEENS5_IJNSA_ILi128EEESF_SF_EEENS_6half_tENS5_IJlSC_lEEESH_SI_NS4_8TiledMMAINS4_8MMA_AtomIJNS4_26SM100_MMA_F16BF16_2x1SM_SSISH_SH_fLi128ELi128ELNS4_4UMMA5MajorE0ELSN_0ELNSM_7ScaleInE0ELSO_0EEEEEENS4_6LayoutINS5_IJSC_SC_SC_EEENS5_IJNSA_ILi0EEEST_ST_EEEEENS5_IJNS4_10UnderscoreESW_SW_EEEEENS4_18SM100_TMA_2SM_LOADENS4_14ComposedLayoutINS4_7SwizzleILi3ELi4ELi3EEENS4_18smem_ptr_flag_bitsILi16EEENSR_INS5_IJNSA_ILi8EEENSA_ILi64EEEEEENS5_IJS16_SC_EEEEEEEvNS4_8identityESZ_S1A_vS1B_EENS_8epilogue10collective18CollectiveEpilogueINS1D_23Sm100TmaWarpSpecializedILi4ELi2ELi16ELb1ELb0EEEJNS5_IJS16_SF_SF_EEENS5_IJNSR_IS16_SC_EENSR_INS5_IJNSA_ILi16EEESB_EEENS5_IJSC_S16_EEEEEEEESH_SI_SH_SI_NS1D_6fusion15FusionCallbacksIS1H_NS1P_17LinearCombinationISH_fSH_fLNS_15FloatRoundStyleE2EEES1I_S1O_JEEENS4_5SM1004TMEM4LOAD26SM100_TMEM_LOAD_32dp32b16xENS4_13SM90_TMA_LOADENS10_INS11_ILi1ELi4ELi3EEES14_NSR_INS5_IJS15_S1K_EEENS5_IJS1K_SC_EEEEEEENS4_39AutoVectorizingCopyWithAssumedAlignmentILi128EEENS4_14SM90_TMA_STOREES24_S26_S26_EEEvvEEEEvNT_6ParamsE)
        /*0b1c*/ 	.short	0x0380
        /*0b1e*/ 	.short	0x0800


	//----- nvinfo : EIATTR_SW_WAR
	.align		4
.L_55:
        /*0b20*/ 	.byte	0x04, 0x36
        /*0b22*/ 	.short	(.L_57 - .L_56)
.L_56:
        /*0b24*/ 	.word	0x00000008
.L_57:


//--------------------- .nv.callgraph             --------------------------
	.section	.nv.callgraph,"",@"SHT_CUDA_CALLGRAPH"
	.align	4
	.sectionentsize	8
	.align		4
        /*0000*/ 	.word	0x00000000
	.align		4
        /*0004*/ 	.word	0xffffffff
	.align		4
        /*0008*/ 	.word	index@(_ZN7cutlass13device_kernelINS_4gemm6kernel13GemmUniversalIN4cute5tupleIJiiiiEEENS1_10collective13CollectiveMmaINS1_35MainloopSm100TmaUmmaWarpSpecializedILi5ELi2ELi4ENS5_IJNS4_1CILi2EEENSA_ILi1EEESC_EEEEENS5_IJNSA_ILi128EEESF_SF_EEENS_6half_tENS5_IJlSC_lEEESH_SI_NS4_8TiledMMAINS4_8MMA_AtomIJNS4_26SM100_MMA_F16BF16_2x1SM_SSISH_SH_fLi128ELi128ELNS4_4UMMA5MajorE0ELSN_0ELNSM_7ScaleInE0ELSO_0EEEEEENS4_6LayoutINS5_IJSC_SC_SC_EEENS5_IJNSA_ILi0EEEST_ST_EEEEENS5_IJNS4_10UnderscoreESW_SW_EEEEENS4_18SM100_TMA_2SM_LOADENS4_14ComposedLayoutINS4_7SwizzleILi3ELi4ELi3EEENS4_18smem_ptr_flag_bitsILi16EEENSR_INS5_IJNSA_ILi8EEENSA_ILi64EEEEEENS5_IJS16_SC_EEEEEEEvNS4_8identityESZ_S1A_vS1B_EENS_8epilogue10collective18CollectiveEpilogueINS1D_23Sm100TmaWarpSpecializedILi4ELi2ELi16ELb1ELb0EEEJNS5_IJS16_SF_SF_EEENS5_IJNSR_IS16_SC_EENSR_INS5_IJNSA_ILi16EEESB_EEENS5_IJSC_S16_EEEEEEEESH_SI_SH_SI_NS1D_6fusion15FusionCallbacksIS1H_NS1P_17LinearCombinationISH_fSH_fLNS_15FloatRoundStyleE2EEES1I_S1O_JEEENS4_5SM1004TMEM4LOAD26SM100_TMEM_LOAD_32dp32b16xENS4_13SM90_TMA_LOADENS10_INS11_ILi1ELi4ELi3EEES14_NSR_INS5_IJS15_S1K_EEENS5_IJS1K_SC_EEEEEEENS4_39AutoVectorizingCopyWithAssumedAlignmentILi128EEENS4_14SM90_TMA_STOREES24_S26_S26_EEEvvEEEEvNT_6ParamsE)
	.align		4
        /*000c*/ 	.word	index@(__assertfail)
	.align		4
        /*0010*/ 	.word	0x00000000
	.align		4
        /*0014*/ 	.word	0xfffffffe
	.align		4
        /*0018*/ 	.word	0x00000000
	.align		4
        /*001c*/ 	.word	0xfffffffd
	.align		4
        /*0020*/ 	.word	0x00000000
	.align		4
        /*0024*/ 	.word	0xfffffffc


//--------------------- .nv.constant4             --------------------------
	.section	.nv.constant4,"a",@progbits
	.align	8
	.align		8
.nv.constant4:
        /*0000*/ 	.dword	__assertfail
	.align		8
        /*0008*/ 	.dword	__unnamed_1
	.align		8
        /*0010*/ 	.dword	__unnamed_2
	.align		8
        /*0018*/ 	.dword	_ZN39_INTERNAL_59d4a2ef_4_k_cu_ebf9120d_74754cuda3std3__45__cpo5beginE
	.align		8
        /*0020*/ 	.dword	_ZN39_INTERNAL_59d4a2ef_4_k_cu_ebf9120d_74754cuda3std3__45__cpo3endE
	.align		8
        /*0028*/ 	.dword	_ZN39_INTERNAL_59d4a2ef_4_k_cu_ebf9120d_74754cuda3std3__45__cpo6cbeginE
	.align		8
        /*0030*/ 	.dword	_ZN39_INTERNAL_59d4a2ef_4_k_cu_ebf9120d_74754cuda3std3__45__cpo4cendE
	.align		8
        /*0038*/ 	.dword	_ZN39_INTERNAL_59d4a2ef_4_k_cu_ebf9120d_74754cuda3std3__441_GLOBAL__N__59d4a2ef_4_k_cu_ebf9120d_74756ignoreE
	.align		8
        /*0040*/ 	.dword	_ZN39_INTERNAL_59d4a2ef_4_k_cu_ebf9120d_74754cuda3std3__419piecewise_constructE
	.align		8
        /*0048*/ 	.dword	_ZN39_INTERNAL_59d4a2ef_4_k_cu_ebf9120d_74754cuda3std3__48in_placeE
	.align		8
        /*0050*/ 	.dword	_ZN39_INTERNAL_59d4a2ef_4_k_cu_ebf9120d_74754cuda3std6ranges3__45__cpo4swapE
	.align		8
        /*0058*/ 	.dword	_ZN39_INTERNAL_59d4a2ef_4_k_cu_ebf9120d_74754cuda3std6ranges3__45__cpo9iter_moveE
	.align		8
        /*0060*/ 	.dword	_ZN39_INTERNAL_59d4a2ef_4_k_cu_ebf9120d_74754cute7productE
	.align		8
        /*0068*/ 	.dword	_ZN39_INTERNAL_59d4a2ef_4_k_cu_ebf9120d_74754cute1_E
	.align		8
        /*0070*/ 	.dword	$str$25
	.align		8
        /*0078*/ 	.dword	$str$26
	.align		8
        /*0080*/ 	.dword	$str$27
	.align		8
        /*0088*/ 	.dword	$str$28


//--------------------- .text._ZN7cutlass13device_kernelINS_4gemm6kernel13GemmUniversalIN4cute5tupleIJiiiiEEENS1_10collective13CollectiveMmaINS1_35MainloopSm100TmaUmmaWarpSpecializedILi5ELi2ELi4ENS5_IJNS4_1CILi2EEENSA_ILi1EEESC_EEEEENS5_IJNSA_ILi128EEESF_SF_EEENS_6half_tENS5_IJlSC_lEEESH_SI_NS4_8TiledMMAINS4_8MMA_AtomIJNS4_26SM100_MMA_F16BF16_2x1SM_SSISH_SH_fLi128ELi128ELNS4_4UMMA5MajorE0ELSN_0ELNSM_7ScaleInE0ELSO_0EEEEEENS4_6LayoutINS5_IJSC_SC_SC_EEENS5_IJNSA_ILi0EEEST_ST_EEEEENS5_IJNS4_10UnderscoreESW_SW_EEEEENS4_18SM100_TMA_2SM_LOADENS4_14ComposedLayoutINS4_7SwizzleILi3ELi4ELi3EEENS4_18smem_ptr_flag_bitsILi16EEENSR_INS5_IJNSA_ILi8EEENSA_ILi64EEEEEENS5_IJS16_SC_EEEEEEEvNS4_8identityESZ_S1A_vS1B_EENS_8epilogue10collective18CollectiveEpilogueINS1D_23Sm100TmaWarpSpecializedILi4ELi2ELi16ELb1ELb0EEEJNS5_IJS16_SF_SF_EEENS5_IJNSR_IS16_SC_EENSR_INS5_IJNSA_ILi16EEESB_EEENS5_IJSC_S16_EEEEEEEESH_SI_SH_SI_NS1D_6fusion15FusionCallbacksIS1H_NS1P_17LinearCombinationISH_fSH_fLNS_15FloatRoundStyleE2EEES1I_S1O_JEEENS4_5SM1004TMEM4LOAD26SM100_TMEM_LOAD_32dp32b16xENS4_13SM90_TMA_LOADENS10_INS11_ILi1ELi4ELi3EEES14_NSR_INS5_IJS15_S1K_EEENS5_IJS1K_SC_EEEEEEENS4_39AutoVectorizingCopyWithAssumedAlignmentILi128EEENS4_14SM90_TMA_STOREES24_S26_S26_EEEvvEEEEvNT_6ParamsE --------------------------
	.section	.text._ZN7cutlass13device_kernelINS_4gemm6kernel13GemmUniversalIN4cute5tupleIJiiiiEEENS1_10collective13CollectiveMmaINS1_35MainloopSm100TmaUmmaWarpSpecializedILi5ELi2ELi4ENS5_IJNS4_1CILi2EEENSA_ILi1EEESC_EEEEENS5_IJNSA_ILi128EEESF_SF_EEENS_6half_tENS5_IJlSC_lEEESH_SI_NS4_8TiledMMAINS4_8MMA_AtomIJNS4_26SM100_MMA_F16BF16_2x1SM_SSISH_SH_fLi128ELi128ELNS4_4UMMA5MajorE0ELSN_0ELNSM_7ScaleInE0ELSO_0EEEEEENS4_6LayoutINS5_IJSC_SC_SC_EEENS5_IJNSA_ILi0EEEST_ST_EEEEENS5_IJNS4_10UnderscoreESW_SW_EEEEENS4_18SM100_TMA_2SM_LOADENS4_14ComposedLayoutINS4_7SwizzleILi3ELi4ELi3EEENS4_18smem_ptr_flag_bitsILi16EEENSR_INS5_IJNSA_ILi8EEENSA_ILi64EEEEEENS5_IJS16_SC_EEEEEEEvNS4_8identityESZ_S1A_vS1B_EENS_8epilogue10collective18CollectiveEpilogueINS1D_23Sm100TmaWarpSpecializedILi4ELi2ELi16ELb1ELb0EEEJNS5_IJS16_SF_SF_EEENS5_IJNSR_IS16_SC_EENSR_INS5_IJNSA_ILi16EEESB_EEENS5_IJSC_S16_EEEEEEEESH_SI_SH_SI_NS1D_6fusion15FusionCallbacksIS1H_NS1P_17LinearCombinationISH_fSH_fLNS_15FloatRoundStyleE2EEES1I_S1O_JEEENS4_5SM1004TMEM4LOAD26SM100_TMEM_LOAD_32dp32b16xENS4_13SM90_TMA_LOADENS10_INS11_ILi1ELi4ELi3EEES14_NSR_INS5_IJS15_S1K_EEENS5_IJS1K_SC_EEEEEEENS4_39AutoVectorizingCopyWithAssumedAlignmentILi128EEENS4_14SM90_TMA_STOREES24_S26_S26_EEEvvEEEEvNT_6ParamsE,"ax",@progbits
	.align	128
.text._ZN7cutlass13device_kernelINS_4gemm6kernel13GemmUniversalIN4cute5tupleIJiiiiEEENS1_10collective13CollectiveMmaINS1_35MainloopSm100TmaUmmaWarpSpecializedILi5ELi2ELi4ENS5_IJNS4_1CILi2EEENSA_ILi1EEESC_EEEEENS5_IJNSA_ILi128EEESF_SF_EEENS_6half_tENS5_IJlSC_lEEESH_SI_NS4_8TiledMMAINS4_8MMA_AtomIJNS4_26SM100_MMA_F16BF16_2x1SM_SSISH_SH_fLi128ELi128ELNS4_4UMMA5MajorE0ELSN_0ELNSM_7ScaleInE0ELSO_0EEEEEENS4_6LayoutINS5_IJSC_SC_SC_EEENS5_IJNSA_ILi0EEEST_ST_EEEEENS5_IJNS4_10UnderscoreESW_SW_EEEEENS4_18SM100_TMA_2SM_LOADENS4_14ComposedLayoutINS4_7SwizzleILi3ELi4ELi3EEENS4_18smem_ptr_flag_bitsILi16EEENSR_INS5_IJNSA_ILi8EEENSA_ILi64EEEEEENS5_IJS16_SC_EEEEEEEvNS4_8identityESZ_S1A_vS1B_EENS_8epilogue10collective18CollectiveEpilogueINS1D_23Sm100TmaWarpSpecializedILi4ELi2ELi16ELb1ELb0EEEJNS5_IJS16_SF_SF_EEENS5_IJNSR_IS16_SC_EENSR_INS5_IJNSA_ILi16EEESB_EEENS5_IJSC_S16_EEEEEEEESH_SI_SH_SI_NS1D_6fusion15FusionCallbacksIS1H_NS1P_17LinearCombinationISH_fSH_fLNS_15FloatRoundStyleE2EEES1I_S1O_JEEENS4_5SM1004TMEM4LOAD26SM100_TMEM_LOAD_32dp32b16xENS4_13SM90_TMA_LOADENS10_INS11_ILi1ELi4ELi3EEES14_NSR_INS5_IJS15_S1K_EEENS5_IJS1K_SC_EEEEEEENS4_39AutoVectorizingCopyWithAssumedAlignmentILi128EEENS4_14SM90_TMA_STOREES24_S26_S26_EEEvvEEEEvNT_6ParamsE:
        .type           _ZN7cutlass13device_kernelINS_4gemm6kernel13GemmUniversalIN4cute5tupleIJiiiiEEENS1_10collective13CollectiveMmaINS1_35MainloopSm100TmaUmmaWarpSpecializedILi5ELi2ELi4ENS5_IJNS4_1CILi2EEENSA_ILi1EEESC_EEEEENS5_IJNSA_ILi128EEESF_SF_EEENS_6half_tENS5_IJlSC_lEEESH_SI_NS4_8TiledMMAINS4_8MMA_AtomIJNS4_26SM100_MMA_F16BF16_2x1SM_SSISH_SH_fLi128ELi128ELNS4_4UMMA5MajorE0ELSN_0ELNSM_7ScaleInE0ELSO_0EEEEEENS4_6LayoutINS5_IJSC_SC_SC_EEENS5_IJNSA_ILi0EEEST_ST_EEEEENS5_IJNS4_10UnderscoreESW_SW_EEEEENS4_18SM100_TMA_2SM_LOADENS4_14ComposedLayoutINS4_7SwizzleILi3ELi4ELi3EEENS4_18smem_ptr_flag_bitsILi16EEENSR_INS5_IJNSA_ILi8EEENSA_ILi64EEEEEENS5_IJS16_SC_EEEEEEEvNS4_8identityESZ_S1A_vS1B_EENS_8epilogue10collective18CollectiveEpilogueINS1D_23Sm100TmaWarpSpecializedILi4ELi2ELi16ELb1ELb0EEEJNS5_IJS16_SF_SF_EEENS5_IJNSR_IS16_SC_EENSR_INS5_IJNSA_ILi16EEESB_EEENS5_IJSC_S16_EEEEEEEESH_SI_SH_SI_NS1D_6fusion15FusionCallbacksIS1H_NS1P_17LinearCombinationISH_fSH_fLNS_15FloatRoundStyleE2EEES1I_S1O_JEEENS4_5SM1004TMEM4LOAD26SM100_TMEM_LOAD_32dp32b16xENS4_13SM90_TMA_LOADENS10_INS11_ILi1ELi4ELi3EEES14_NSR_INS5_IJS15_S1K_EEENS5_IJS1K_SC_EEEEEEENS4_39AutoVectorizingCopyWithAssumedAlignmentILi128EEENS4_14SM90_TMA_STOREES24_S26_S26_EEEvvEEEEvNT_6ParamsE,@function
        .size           _ZN7cutlass13device_kernelINS_4gemm6kernel13GemmUniversalIN4cute5tupleIJiiiiEEENS1_10collective13CollectiveMmaINS1_35MainloopSm100TmaUmmaWarpSpecializedILi5ELi2ELi4ENS5_IJNS4_1CILi2EEENSA_ILi1EEESC_EEEEENS5_IJNSA_ILi128EEESF_SF_EEENS_6half_tENS5_IJlSC_lEEESH_SI_NS4_8TiledMMAINS4_8MMA_AtomIJNS4_26SM100_MMA_F16BF16_2x1SM_SSISH_SH_fLi128ELi128ELNS4_4UMMA5MajorE0ELSN_0ELNSM_7ScaleInE0ELSO_0EEEEEENS4_6LayoutINS5_IJSC_SC_SC_EEENS5_IJNSA_ILi0EEEST_ST_EEEEENS5_IJNS4_10UnderscoreESW_SW_EEEEENS4_18SM100_TMA_2SM_LOADENS4_14ComposedLayoutINS4_7SwizzleILi3ELi4ELi3EEENS4_18smem_ptr_flag_bitsILi16EEENSR_INS5_IJNSA_ILi8EEENSA_ILi64EEEEEENS5_IJS16_SC_EEEEEEEvNS4_8identityESZ_S1A_vS1B_EENS_8epilogue10collective18CollectiveEpilogueINS1D_23Sm100TmaWarpSpecializedILi4ELi2ELi16ELb1ELb0EEEJNS5_IJS16_SF_SF_EEENS5_IJNSR_IS16_SC_EENSR_INS5_IJNSA_ILi16EEESB_EEENS5_IJSC_S16_EEEEEEEESH_SI_SH_SI_NS1D_6fusion15FusionCallbacksIS1H_NS1P_17LinearCombinationISH_fSH_fLNS_15FloatRoundStyleE2EEES1I_S1O_JEEENS4_5SM1004TMEM4LOAD26SM100_TMEM_LOAD_32dp32b16xENS4_13SM90_TMA_LOADENS10_INS11_ILi1ELi4ELi3EEES14_NSR_INS5_IJS15_S1K_EEENS5_IJS1K_SC_EEEEEEENS4_39AutoVectorizingCopyWithAssumedAlignmentILi128EEENS4_14SM90_TMA_STOREES24_S26_S26_EEEvvEEEEvNT_6ParamsE,(.L_x_200 - _ZN7cutlass13device_kernelINS_4gemm6kernel13GemmUniversalIN4cute5tupleIJiiiiEEENS1_10collective13CollectiveMmaINS1_35MainloopSm100TmaUmmaWarpSpecializedILi5ELi2ELi4ENS5_IJNS4_1CILi2EEENSA_ILi1EEESC_EEEEENS5_IJNSA_ILi128EEESF_SF_EEENS_6half_tENS5_IJlSC_lEEESH_SI_NS4_8TiledMMAINS4_8MMA_AtomIJNS4_26SM100_MMA_F16BF16_2x1SM_SSISH_SH_fLi128ELi128ELNS4_4UMMA5MajorE0ELSN_0ELNSM_7ScaleInE0ELSO_0EEEEEENS4_6LayoutINS5_IJSC_SC_SC_EEENS5_IJNSA_ILi0EEEST_ST_EEEEENS5_IJNS4_10UnderscoreESW_SW_EEEEENS4_18SM100_TMA_2SM_LOADENS4_14ComposedLayoutINS4_7SwizzleILi3ELi4ELi3EEENS4_18smem_ptr_flag_bitsILi16EEENSR_INS5_IJNSA_ILi8EEENSA_ILi64EEEEEENS5_IJS16_SC_EEEEEEEvNS4_8identityESZ_S1A_vS1B_EENS_8epilogue10collective18CollectiveEpilogueINS1D_23Sm100TmaWarpSpecializedILi4ELi2ELi16ELb1ELb0EEEJNS5_IJS16_SF_SF_EEENS5_IJNSR_IS16_SC_EENSR_INS5_IJNSA_ILi16EEESB_EEENS5_IJSC_S16_EEEEEEEESH_SI_SH_SI_NS1D_6fusion15FusionCallbacksIS1H_NS1P_17LinearCombinationISH_fSH_fLNS_15FloatRoundStyleE2EEES1I_S1O_JEEENS4_5SM1004TMEM4LOAD26SM100_TMEM_LOAD_32dp32b16xENS4_13SM90_TMA_LOADENS10_INS11_ILi1ELi4ELi3EEES14_NSR_INS5_IJS15_S1K_EEENS5_IJS1K_SC_EEEEEEENS4_39AutoVectorizingCopyWithAssumedAlignmentILi128EEENS4_14SM90_TMA_STOREES24_S26_S26_EEEvvEEEEvNT_6ParamsE)
        .other          _ZN7cutlass13device_kernelINS_4gemm6kernel13GemmUniversalIN4cute5tupleIJiiiiEEENS1_10collective13CollectiveMmaINS1_35MainloopSm100TmaUmmaWarpSpecializedILi5ELi2ELi4ENS5_IJNS4_1CILi2EEENSA_ILi1EEESC_EEEEENS5_IJNSA_ILi128EEESF_SF_EEENS_6half_tENS5_IJlSC_lEEESH_SI_NS4_8TiledMMAINS4_8MMA_AtomIJNS4_26SM100_MMA_F16BF16_2x1SM_SSISH_SH_fLi128ELi128ELNS4_4UMMA5MajorE0ELSN_0ELNSM_7ScaleInE0ELSO_0EEEEEENS4_6LayoutINS5_IJSC_SC_SC_EEENS5_IJNSA_ILi0EEEST_ST_EEEEENS5_IJNS4_10UnderscoreESW_SW_EEEEENS4_18SM100_TMA_2SM_LOADENS4_14ComposedLayoutINS4_7SwizzleILi3ELi4ELi3EEENS4_18smem_ptr_flag_bitsILi16EEENSR_INS5_IJNSA_ILi8EEENSA_ILi64EEEEEENS5_IJS16_SC_EEEEEEEvNS4_8identityESZ_S1A_vS1B_EENS_8epilogue10collective18CollectiveEpilogueINS1D_23Sm100TmaWarpSpecializedILi4ELi2ELi16ELb1ELb0EEEJNS5_IJS16_SF_SF_EEENS5_IJNSR_IS16_SC_EENSR_INS5_IJNSA_ILi16EEESB_EEENS5_IJSC_S16_EEEEEEEESH_SI_SH_SI_NS1D_6fusion15FusionCallbacksIS1H_NS1P_17LinearCombinationISH_fSH_fLNS_15FloatRoundStyleE2EEES1I_S1O_JEEENS4_5SM1004TMEM4LOAD26SM100_TMEM_LOAD_32dp32b16xENS4_13SM90_TMA_LOADENS10_INS11_ILi1ELi4ELi3EEES14_NSR_INS5_IJS15_S1K_EEENS5_IJS1K_SC_EEEEEEENS4_39AutoVectorizingCopyWithAssumedAlignmentILi128EEENS4_14SM90_TMA_STOREES24_S26_S26_EEEvvEEEEvNT_6ParamsE,@"STO_CUDA_ENTRY STV_DEFAULT"
_ZN7cutlass13device_kernelINS_4gemm6kernel13GemmUniversalIN4cute5tupleIJiiiiEEENS1_10collective13CollectiveMmaINS1_35MainloopSm100TmaUmmaWarpSpecializedILi5ELi2ELi4ENS5_IJNS4_1CILi2EEENSA_ILi1EEESC_EEEEENS5_IJNSA_ILi128EEESF_SF_EEENS_6half_tENS5_IJlSC_lEEESH_SI_NS4_8TiledMMAINS4_8MMA_AtomIJNS4_26SM100_MMA_F16BF16_2x1SM_SSISH_SH_fLi128ELi128ELNS4_4UMMA5MajorE0ELSN_0ELNSM_7ScaleInE0ELSO_0EEEEEENS4_6LayoutINS5_IJSC_SC_SC_EEENS5_IJNSA_ILi0EEEST_ST_EEEEENS5_IJNS4_10UnderscoreESW_SW_EEEEENS4_18SM100_TMA_2SM_LOADENS4_14ComposedLayoutINS4_7SwizzleILi3ELi4ELi3EEENS4_18smem_ptr_flag_bitsILi16EEENSR_INS5_IJNSA_ILi8EEENSA_ILi64EEEEEENS5_IJS16_SC_EEEEEEEvNS4_8identityESZ_S1A_vS1B_EENS_8epilogue10collective18CollectiveEpilogueINS1D_23Sm100TmaWarpSpecializedILi4ELi2ELi16ELb1ELb0EEEJNS5_IJS16_SF_SF_EEENS5_IJNSR_IS16_SC_EENSR_INS5_IJNSA_ILi16EEESB_EEENS5_IJSC_S16_EEEEEEEESH_SI_SH_SI_NS1D_6fusion15FusionCallbacksIS1H_NS1P_17LinearCombinationISH_fSH_fLNS_15FloatRoundStyleE2EEES1I_S1O_JEEENS4_5SM1004TMEM4LOAD26SM100_TMEM_LOAD_32dp32b16xENS4_13SM90_TMA_LOADENS10_INS11_ILi1ELi4ELi3EEES14_NSR_INS5_IJS15_S1K_EEENS5_IJS1K_SC_EEEEEEENS4_39AutoVectorizingCopyWithAssumedAlignmentILi128EEENS4_14SM90_TMA_STOREES24_S26_S26_EEEvvEEEEvNT_6ParamsE:
[----:B------:R-:W1:Y:S01]  /*0000*/  LDC R1, c[0x0][0x37c] ;  /* 0x0000df00ff017b82 */ /* 0x000e620000000800 */
[----:B------:R-:W2:Y:S01]  /*0010*/  S2R R72, SR_TID.X ;  /* 0x0000000000487919 */ /* 0x000ea20000002100 */
[----:B------:R-:W3:Y:S06]  /*0020*/  LDCU.64 UR6, c[0x0][0x890] ;  /* 0x00011200ff0677ac */ /* 0x000eec0008000a00 */
[----:B------:R-:W4:Y:S01]  /*0030*/  S2UR UR37, SR_CgaCtaId ;  /* 0x00000000002579c3 */ /* 0x000f220000008800 */
[----:B------:R-:W-:Y:S02]  /*0040*/  PRMT R59, RZ, 0x7610, R59 ;  /* 0x00007610ff3b7816 */ /* 0x000fe4000000003b */
[----:B------:R-:W-:Y:S01]  /*0050*/  ELECT P1, URZ, PT ;  /* 0x0000000000ff782f */ /* 0x000fe20003820000 */
[----:B------:R-:W1:Y:S01]  /*0060*/  LDCU.64 UR46, c[0x0][0x358] ;  /* 0x00006b00ff2e77ac */ /* 0x000e620008000a00 */
[----:B---3--:R-:W-:-:S04]  /*0070*/  UISETP.NE.U32.AND UP0, UPT, UR6, URZ, UPT ;  /* 0x000000ff0600728c */ /* 0x008fc8000bf05070 */
[----:B------:R-:W-:Y:S02]  /*0080*/  UISETP.NE.AND.EX UP0, UPT, UR7, URZ, UPT, UP0 ;  /* 0x000000ff0700728c */ /* 0x000fe4000bf05300 */
[----:B----4-:R-:W-:Y:S02]  /*0090*/  ULOP3.LUT UR5, UR37, 0x1, URZ, 0xc0, !UPT ;  /* 0x0000000125057892 */ /* 0x010fe4000f8ec0ff */
[----:B------:R-:W-:Y:S01]  /*00a0*/  ULOP3.LUT UR4, UR37, 0x1, URZ, 0x3c, !UPT ;  /* 0x0000000125047892 */ /* 0x000fe2000f8e3cff */
[----:B--2---:R-:W-:-:S05]  /*00b0*/  SHF.R.U32.HI R66, RZ, 0x5, R72 ;  /* 0x00000005ff427819 */ /* 0x004fca0000011648 */
[----:B------:R-:W2:Y:S02]  /*00c0*/  SHFL.IDX PT, R0, R66, RZ, 0x1f ;  /* 0x00001fff42007589 */ /* 0x000ea400000e0000 */
[----:B--2---:R-:W-:Y:S01]  /*00d0*/  R2UR UR10, R0 ;  /* 0x00000000000a72ca */ /* 0x004fe200000e0000 */
[----:B-1----:R-:W-:-:S14]  /*00e0*/  BRA.U UP0, `(.L_x_0) ;  /* 0x00000001002c7547 */ /* 0x002fdc000b800000 */
[----:B------:R-:W1:Y:S02]  /*00f0*/  LDCU.64 UR8, c[0x0][0x888] ;  /* 0x00011100ff0877ac */ /* 0x000e640008000a00 */
[----:B-1----:R-:W-:-:S04]  /*0100*/  UISETP.NE.U32.AND UP0, UPT, UR8, URZ, UPT ;  /* 0x000000ff0800728c */ /* 0x002fc8000bf05070 */
[----:B------:R-:W-:-:S09]  /*0110*/  UISETP.NE.AND.EX UP0, UPT, UR9, URZ, UPT, UP0 ;  /* 0x000000ff0900728c */ /* 0x000fd2000bf05300 */
[----:B------:R-:W-:Y:S05]  /*0120*/  BRA.U !UP0, `(.L_x_1) ;  /* 0x0000000108107547 */ /* 0x000fea000b800000 */
[----:B------:R-:W1:Y:S02]  /*0130*/  LDC.64 R2, c[0x0][0x888] ;  /* 0x00022200ff027b82 */ /* 0x000e640000000a00 */
[----:B-1----:R1:W5:Y:S01]  /*0140*/  LDG.E R35, desc[UR46][R2.64] ;  /* 0x0000002e02237981 */ /* 0x002362000c1e1900 */
[----:B------:R-:W-:Y:S01]  /*0150*/  HFMA2 R59, -RZ, RZ, 0, 5.9604644775390625e-08 ;  /* 0x00000001ff3b7431 */ /* 0x000fe200000001ff */
[----:B------:R-:W-:Y:S05]  /*0160*/  BRA `(.L_x_0) ;  /* 0x00000000000c7947 */ /* 0x000fea0003800000 */
.L_x_1:
[----:B------:R-:W1:Y:S01]  /*0170*/  LDCU UR8, c[0x0][0x880] ;  /* 0x00011000ff0877ac */ /* 0x000e620008000800 */
[----:B------:R-:W-:Y:S01]  /*0180*/  HFMA2 R59, -RZ, RZ, 0, 5.9604644775390625e-08 ;  /* 0x00000001ff3b7431 */ /* 0x000fe200000001ff */
[----:B-1----:R-:W-:-:S07]  /*0190*/  MOV R35, UR8 ;  /* 0x0000000800237c02 */ /* 0x002fce0008000f00 */
.L_x_0:
[----:B------:R-:W2:Y:S02]  /*01a0*/  LDCU.64 UR8, c[0x0][0x8b0] ;  /* 0x00011600ff0877ac */ /* 0x000ea40008000a00 */
[----:B--2---:R-:W-:-:S04]  /*01b0*/  UISETP.NE.U32.AND UP0, UPT, UR8, URZ, UPT ;  /* 0x000000ff0800728c */ /* 0x004fc8000bf05070 */
[----:B------:R-:W-:-:S09]  /*01c0*/  UISETP.NE.AND.EX UP0, UPT, UR9, URZ, UPT, UP0 ;  /* 0x000000ff0900728c */ /* 0x000fd2000bf05300 */
[----:B------:R-:W-:Y:S05]  /*01d0*/  BRA.U UP0, `(.L_x_2) ;  /* 0x0000000100247547 */ /* 0x000fea000b800000 */
[----:B------:R-:W2:Y:S02]  /*01e0*/  LDCU.64 UR8, c[0x0][0x8a8] ;  /* 0x00011500ff0877ac */ /* 0x000ea40008000a00 */
[----:B--2---:R-:W-:-:S04]  /*01f0*/  UISETP.NE.U32.AND UP0, UPT, UR8, URZ, UPT ;  /* 0x000000ff0800728c */ /* 0x004fc8000bf05070 */
[----:B------:R-:W-:-:S09]  /*0200*/  UISETP.NE.AND.EX UP0, UPT, UR9, URZ, UPT, UP0 ;  /* 0x000000ff0900728c */ /* 0x000fd2000bf05300 */
[----:B------:R-:W-:Y:S05]  /*0210*/  BRA.U !UP0, `(.L_x_3) ;  /* 0x00000001080c7547 */ /* 0x000fea000b800000 */
[----:B------:R-:W2:Y:S02]  /*0220*/  LDC.64 R32, c[0x0][0x8a8] ;  /* 0x00022a00ff207b82 */ /* 0x000ea40000000a00 */
[----:B--2---:R2:W5:Y:S01]  /*0230*/  LDG.E R32, desc[UR46][R32.64] ;  /* 0x0000002e20207981 */ /* 0x004562000c1e1900 */
[----:B------:R-:W-:Y:S05]  /*0240*/  BRA `(.L_x_2) ;  /* 0x0000000000087947 */ /* 0x000fea0003800000 */
.L_x_3:
[----:B------:R-:W2:Y:S02]  /*0250*/  LDCU UR8, c[0x0][0x8a0] ;  /* 0x00011400ff0877ac */ /* 0x000ea40008000800 */
[----:B--2---:R-:W-:Y:S02]  /*0260*/  MOV R32, UR8 ;  /* 0x0000000800207c02 */ /* 0x004fe40008000f00 */
.L_x_2:
[----:B------:R-:W-:Y:S01]  /*0270*/  IMAD.U32 R0, RZ, RZ, UR10 ;  /* 0x0000000aff007e24 */ /* 0x000fe2000f8e00ff */
[----:B------:R-:W-:Y:S04]  /*0280*/  BSSY.RECONVERGENT B0, `(.L_x_4) ;  /* 0x000000c000007945 */ /* 0x000fe80003800200 */
[C---:B------:R-:W-:Y:S02]  /*0290*/  ISETP.NE.OR P2, PT, R0.reuse, 0x1, !P1 ;  /* 0x000000010000780c */ /* 0x040fe40004f45670 */
[----:B------:R-:W-:-:S11]  /*02a0*/  ISETP.NE.OR P0, PT, R0, 0x3, !P1 ;  /* 0x000000030000780c */ /* 0x000fd60004f05670 */
[----:B------:R-:W-:Y:S05]  /*02b0*/  @P2 BRA `(.L_x_5) ;  /* 0x0000000000202947 */ /* 0x000fea0003800000 */
[----:B------:R-:W3:Y:S02]  /*02c0*/  LDCU.64 UR8, c[0x0][0x348] ;  /* 0x00006900ff0877ac */ /* 0x000ee40008000a00 */
[----:B---3--:R-:W-:Y:S02]  /*02d0*/  UIADD3 UR12, UP1, UPT, UR8, 0x80, URZ ;  /* 0x00000080080c7890 */ /* 0x008fe4000ff3e0ff */
[----:B------:R-:W-:Y:S02]  /*02e0*/  UIADD3 UR8, UP0, UPT, UR8, 0x180, URZ ;  /* 0x0000018008087890 */ /* 0x000fe4000ff1e0ff */
[----:B------:R-:W-:Y:S02]  /*02f0*/  UIADD3.X UR13, UPT, UPT, URZ, UR9, URZ, UP1, !UPT ;  /* 0x00000009ff0d7290 */ /* 0x000fe40008ffe4ff */
[----:B------:R-:W-:-:S07]  /*0300*/  UIADD3.X UR9, UPT, UPT, URZ, UR9, URZ, UP0, !UPT ;  /* 0x00000009ff097290 */ /* 0x000fce00087fe4ff */
[----:B------:R3:W-:Y:S02]  /*0310*/  UTMACCTL.PF [UR12] ;  /* 0x000000000c0079b9 */ /* 0x0007e40008040000 */
[----:B------:R3:W-:Y:S02]  /*0320*/  UTMACCTL.PF [UR8] ;  /* 0x00000000080079b9 */ /* 0x0007e40008040000 */
[----:B---3--:R-:W-:Y:S01]  /*0330*/  NOP ;  /* 0x0000000000007918 */ /* 0x008fe20000000000 */
.L_x_5:
[----:B------:R-:W-:Y:S05]  /*0340*/  BSYNC.RECONVERGENT B0 ;  /* 0x0000000000007941 */ /* 0x000fea0003800200 */
.L_x_4:
[----:B------:R-:W-:Y:S04]  /*0350*/  BSSY.RECONVERGENT B0, `(.L_x_6) ;  /* 0x000000a000007945 */ /* 0x000fe80003800200 */
        /* <DEDUP_REMOVED lines=9> */
.L_x_7:
[----:B------:R-:W-:Y:S05]  /*03f0*/  BSYNC.RECONVERGENT B0 ;  /* 0x0000000000007941 */ /* 0x000fea0003800200 */
.L_x_6:
[----:B------:R-:W3:Y:S01]  /*0400*/  LDCU.64 UR8, c[0x0][0x888] ;  /* 0x00011100ff0877ac */ /* 0x000ee20008000a00 */
[----:B------:R-:W-:Y:S02]  /*0410*/  UISETP.EQ.U32.AND UP1, UPT, UR6, URZ, UPT ;  /* 0x000000ff0600728c */ /* 0x000fe4000bf22070 */
[----:B------:R-:W-:Y:S02]  /*0420*/  UPLOP3.LUT UP5, UPT, UPT, UPT, UPT, 0x80, 0x8 ;  /* 0x000000000008789c */ /* 0x000fe40003faf070 */
[----:B---3--:R-:W-:-:S04]  /*0430*/  UISETP.NE.U32.AND UP0, UPT, UR8, URZ, UPT ;  /* 0x000000ff0800728c */ /* 0x008fc8000bf05070 */
[----:B------:R-:W-:-:S04]  /*0440*/  UISETP.NE.AND.EX UP0, UPT, UR9, URZ, UPT, UP0 ;  /* 0x000000ff0900728c */ /* 0x000fc8000bf05300 */
[----:B------:R-:W-:-:S04]  /*0450*/  UISETP.EQ.OR.EX UP2, UPT, UR7, URZ, !UP0, UP1 ;  /* 0x000000ff0700728c */ /* 0x000fc8000c742710 */
[----:B------:R-:W-:-:S05]  /*0460*/  UP2UR UR50, UPR, URZ, 0x4 ;  /* 0x00000004ff327883 */ /* 0x000fca0008000000 */
[----:B------:R-:W-:Y:S07]  /*0470*/  BRA.U !UP2, `(.L_x_8) ;  /* 0x000000010a207547 */ /* 0x000fee000b800000 */
[----:B------:R-:W-:Y:S01]  /*0480*/  UISETP.NE.U32.AND UP2, UPT, UR6, URZ, UPT ;  /* 0x000000ff0600728c */ /* 0x000fe2000bf45070 */
[----:B-----5:R-:W-:Y:S01]  /*0490*/  FSETP.NEU.AND P0, PT, R35, RZ, PT ;  /* 0x000000ff2300720b */ /* 0x020fe20003f0d000 */
[----:B------:R-:W-:Y:S02]  /*04a0*/  USEL UR6, URZ, 0xffffffff, UP0 ;  /* 0xffffffffff067887 */ /* 0x000fe40008000000 */
[----:B------:R-:W-:-:S10]  /*04b0*/  UISETP.NE.AND.EX UP2, UPT, UR7, URZ, UPT, UP2 ;  /* 0x000000ff0700728c */ /* 0x000fd4000bf45320 */
[----:B------:R-:W-:Y:S01]  /*04c0*/  VOTEU.ANY UP1, P0 ;  /* 0x0000000000ff7886 */ /* 0x000fe20000020100 */
[----:B------:R-:W-:-:S04]  /*04d0*/  @!UP2 USEL UR6, URZ, 0xffffffff, UP1 ;  /* 0xffffffffff06a887 */ /* 0x000fc80008800000 */
[----:B------:R-:W-:-:S04]  /*04e0*/  ULOP3.LUT UR6, UR6, 0x1, URZ, 0xc0, !UPT ;  /* 0x0000000106067892 */ /* 0x000fc8000f8ec0ff */
[----:B------:R-:W-:-:S11]  /*04f0*/  UISETP.NE.U32.AND UP5, UPT, UR6, 0x1, UPT ;  /* 0x000000010600788c */ /* 0x000fd6000bfa5070 */
.L_x_8:
[----:B------:R-:W3:Y:S01]  /*0500*/  SHFL.IDX PT, R0, R66, RZ, 0x1f ;  /* 0x00001fff42007589 */ /* 0x000ee200000e0000 */
[----:B------:R-:W-:-:S04]  /*0510*/  UISETP.NE.AND UP1, UPT, UR10, 0x2, UPT ;  /* 0x000000020a00788c */ /* 0x000fc8000bf25270 */
[----:B------:R-:W-:Y:S02]  /*0520*/  UISETP.EQ.AND UP2, UPT, UR5, URZ, !UP1 ;  /* 0x000000ff0500728c */ /* 0x000fe4000cf42270 */
[----:B------:R-:W-:-:S04]  /*0530*/  USEL UR6, URZ, 0x1, UP1 ;  /* 0x00000001ff067887 */ /* 0x000fc80008800000 */
[----:B------:R-:W-:Y:S02]  /*0540*/  PLOP3.LUT P5, PT, P1, PT, UP2, 0x80, 0x8 ;  /* 0x000000000008781c */ /* 0x000fe40000faf028 */
[----:B---3--:R-:W-:-:S13]  /*0550*/  ISETP.NE.AND P0, PT, R0, RZ, PT ;  /* 0x000000ff0000720c */ /* 0x008fda0003f05270 */
[----:B------:R-:W-:Y:S05]  /*0560*/  @P0 BRA `(.L_x_9) ;  /* 0x00000000004c0947 */ /* 0x000fea0003800000 */
[----:B------:R-:W-:Y:S01]  /*0570*/  UMOV UR8, 0x400 ;  /* 0x0000040000087882 */ /* 0x000fe20000000000 */
[----:B------:R-:W-:Y:S01]  /*0580*/  UMOV UR7, 0x1 ;  /* 0x0000000100077882 */ /* 0x000fe20000000000 */
[----:B------:R-:W-:Y:S02]  /*0590*/  ULEA UR8, UR37, UR8, 0x18 ;  /* 0x0000000825087291 */ /* 0x000fe4000f8ec0ff */
[----:B------:R-:W-:-:S04]  /*05a0*/  UIADD3 UR12, UPT, UPT, -UR7, 0x100000, URZ ;  /* 0x00100000070c7890 */ /* 0x000fc8000fffe1ff */
[----:B------:R-:W-:Y:S02]  /*05b0*/  USHF.L.U32 UR13, UR12, 0xb, URZ ;  /* 0x0000000b0c0d7899 */ /* 0x000fe400080006ff */
[----:B------:R-:W-:Y:S01]  /*05c0*/  USHF.L.U32 UR12, UR12, 0x1, URZ ;  /* 0x000000010c0c7899 */ /* 0x000fe200080006ff */
[----:B------:R-:W-:Y:S01]  /*05d0*/  ELECT P0, URZ, PT ;  /* 0x0000000000ff782f */ /* 0x000fe20003800000 */
[----:B------:R-:W3:Y:S10]  /*05e0*/  FENCE.VIEW.ASYNC.S ;  /* 0x00000000000073c6 */ /* 0x000ef40000000000 */
[----:B---3--:R3:W4:Y:S01]  /*05f0*/  SYNCS.EXCH.64 URZ, [UR8], UR12 ;  /* 0x0000000c08ff75b2 */ /* 0x0087220008000100 */
[----:B------:R3:W1:Y:S01]  /*0600*/  SYNCS.EXCH.64 URZ, [UR8+0x28], UR12 ;  /* 0x0000280c08ff75b2 */ /* 0x0006620008000100 */
        /* <DEDUP_REMOVED lines=8> */
[----:B------:R-:W-:Y:S01]  /*0690*/  NOP ;  /* 0x0000000000007918 */ /* 0x000fe20000000000 */
.L_x_9:
[----:B------:R-:W2:Y:S01]  /*06a0*/  SHFL.IDX PT, R0, R66, RZ, 0x1f ;  /* 0x00001fff42007589 */ /* 0x000ea200000e0000 */
[----:B------:R-:W-:Y:S01]  /*06b0*/  NOP ;  /* 0x0000000000007918 */ /* 0x000fe20000000000 */
[----:B--2---:R-:W-:-:S13]  /*06c0*/  ISETP.NE.AND P0, PT, R0, 0x1, PT ;  /* 0x000000010000780c */ /* 0x004fda0003f05270 */
[----:B------:R-:W-:Y:S05]  /*06d0*/  @P0 BRA `(.L_x_10) ;  /* 0x0000000000540947 */ /* 0x000fea0003800000 */
[----:B------:R-:W-:Y:S01]  /*06e0*/  UMOV UR9, 0x400 ;  /* 0x0000040000097882 */ /* 0x000fe20000000000 */
[----:B---3--:R-:W-:Y:S01]  /*06f0*/  UMOV UR8, 0x20 ;  /* 0x0000002000087882 */ /* 0x008fe20000000000 */
[----:B------:R-:W-:Y:S01]  /*0700*/  UMOV UR7, 0x80 ;  /* 0x0000008000077882 */ /* 0x000fe20000000000 */
[----:B------:R-:W-:Y:S02]  /*0710*/  ULEA UR9, UR37, UR9, 0x18 ;  /* 0x0000000925097291 */ /* 0x000fe4000f8ec0ff */
[----:B------:R-:W-:-:S04]  /*0720*/  UIADD3 UR12, UPT, UPT, -UR8, 0x100000, URZ ;  /* 0x00100000080c7890 */ /* 0x000fc8000fffe1ff */
[----:B------:R-:W-:Y:S02]  /*0730*/  USHF.L.U32 UR13, UR12, 0xb, URZ ;  /* 0x0000000b0c0d7899 */ /* 0x000fe400080006ff */
[----:B------:R-:W-:Y:S02]  /*0740*/  USHF.L.U32 UR12, UR12, 0x1, URZ ;  /* 0x000000010c0c7899 */ /* 0x000fe400080006ff */
[----:B------:R-:W-:-:S04]  /*0750*/  UIADD3 UR14, UPT, UPT, -UR7, 0x100000, URZ ;  /* 0x00100000070e7890 */ /* 0x000fc8000fffe1ff */
[----:B------:R-:W-:Y:S02]  /*0760*/  USHF.L.U32 UR15, UR14, 0xb, URZ ;  /* 0x0000000b0e0f7899 */ /* 0x000fe400080006ff */
[----:B------:R-:W-:Y:S01]  /*0770*/  USHF.L.U32 UR14, UR14, 0x1, URZ ;  /* 0x000000010e0e7899 */ /* 0x000fe200080006ff */
[----:B------:R-:W-:Y:S01]  /*0780*/  ELECT P0, URZ, PT ;  /* 0x0000000000ff782f */ /* 0x000fe20003800000 */
[----:B------:R-:W2:Y:S02]  /*0790*/  FENCE.VIEW.ASYNC.S ;  /* 0x00000000000073c6 */ /* 0x000ea40000000000 */
[----:B--2---:R2:W3:Y:S08]  /*07a0*/  SYNCS.EXCH.64 URZ, [UR9+0x50], UR12 ;  /* 0x0000500c09ff75b2 */ /* 0x0044f00008000100 */
        /* <DEDUP_REMOVED lines=8> */
.L_x_10:
[----:B------:R-:W4:Y:S01]  /*0830*/  SHFL.IDX PT, R0, R66, RZ, 0x1f ;  /* 0x00001fff42007589 */ /* 0x000f2200000e0000 */
[----:B------:R-:W-:Y:S01]  /*0840*/  NOP ;  /* 0x0000000000007918 */ /* 0x000fe20000000000 */
[----:B----4-:R-:W-:-:S13]  /*0850*/  ISETP.NE.AND P0, PT, R0, 0x3, PT ;  /* 0x000000030000780c */ /* 0x010fda0003f05270 */
[----:B------:R-:W-:Y:S05]  /*0860*/  @P0 BRA `(.L_x_11) ;  /* 0x00000000002c0947 */ /* 0x000fea0003800000 */
[----:B---3--:R-:W-:Y:S01]  /*0870*/  UMOV UR8, 0x400 ;  /* 0x0000040000087882 */ /* 0x008fe20000000000 */
[----:B------:R-:W-:Y:S01]  /*0880*/  UMOV UR7, 0x20 ;  /* 0x0000002000077882 */ /* 0x000fe20000000000 */
[----:B------:R-:W-:Y:S02]  /*0890*/  ULEA UR8, UR37, UR8, 0x18 ;  /* 0x0000000825087291 */ /* 0x000fe4000f8ec0ff */
[----:B--2---:R-:W-:-:S04]  /*08a0*/  UIADD3 UR12, UPT, UPT, -UR7, 0x100000, URZ ;  /* 0x00100000070c7890 */ /* 0x004fc8000fffe1ff */
[----:B------:R-:W-:Y:S02]  /*08b0*/  USHF.L.U32 UR13, UR12, 0xb, URZ ;  /* 0x0000000b0c0d7899 */ /* 0x000fe400080006ff */
[----:B------:R-:W-:Y:S01]  /*08c0*/  USHF.L.U32 UR12, UR12, 0x1, URZ ;  /* 0x000000010c0c7899 */ /* 0x000fe200080006ff */
[----:B------:R-:W-:Y:S01]  /*08d0*/  ELECT P0, URZ, PT ;  /* 0x0000000000ff782f */ /* 0x000fe20003800000 */
[----:B------:R-:W2:Y:S10]  /*08e0*/  FENCE.VIEW.ASYNC.S ;  /* 0x00000000000073c6 */ /* 0x000eb40000000000 */
[----:B--2---:R4:W2:Y:S01]  /*08f0*/  SYNCS.EXCH.64 URZ, [UR8+0x90], UR12 ;  /* 0x0000900c08ff75b2 */ /* 0x0048a20008000100 */
[----:B------:R4:W3:Y:S02]  /*0900*/  SYNCS.EXCH.64 URZ, [UR8+0x98], UR12 ;  /* 0x0000980c08ff75b2 */ /* 0x0008e40008000100 */
[----:B----4-:R-:W-:Y:S01]  /*0910*/  NOP ;  /* 0x0000000000007918 */ /* 0x010fe20000000000 */
.L_x_11:
[----:B------:R-:W4:Y:S01]  /*0920*/  SHFL.IDX PT, R0, R66, RZ, 0x1f ;  /* 0x00001fff42007589 */ /* 0x000f2200000e0000 */
[----:B------:R-:W-:Y:S01]  /*0930*/  NOP ;  /* 0x0000000000007918 */ /* 0x000fe20000000000 */
[----:B----4-:R-:W-:-:S13]  /*0940*/  ISETP.NE.AND P0, PT, R0, 0x4, PT ;  /* 0x000000040000780c */ /* 0x010fda0003f05270 */
[----:B------:R-:W-:Y:S05]  /*0950*/  @P0 BRA `(.L_x_12) ;  /* 0x0000000000480947 */ /* 0x000fea0003800000 */
[----:B--2---:R-:W-:Y:S01]  /*0960*/  UMOV UR9, 0x1e0 ;  /* 0x000001e000097882 */ /* 0x004fe20000000000 */
[----:B---3--:R-:W-:Y:S01]  /*0970*/  UMOV UR8, 0x400 ;  /* 0x0000040000087882 */ /* 0x008fe20000000000 */
[----:B------:R-:W-:Y:S01]  /*0980*/  USEL UR9, UR9, 0x1a0, UP5 ;  /* 0x000001a009097887 */ /* 0x000fe2000a800000 */
        /* <DEDUP_REMOVED lines=10> */
[----:B--2---:R4:W2:Y:S08]  /*0a30*/  SYNCS.EXCH.64 URZ, [UR8+0xa0], UR12 ;  /* 0x0000a00c08ff75b2 */ /* 0x0048b00008000100 */
[----:B------:R4:W3:Y:S01]  /*0a40*/  SYNCS.EXCH.64 URZ, [UR8+0xb0], UR14 ;  /* 0x0000b00e08ff75b2 */ /* 0x0008e20008000100 */
[----:B------:R4:W1:Y:S01]  /*0a50*/  SYNCS.EXCH.64 URZ, [UR8+0xa8], UR12 ;  /* 0x0000a80c08ff75b2 */ /* 0x0008620008000100 */
[----:B------:R4:W1:Y:S02]  /*0a60*/  SYNCS.EXCH.64 URZ, [UR8+0xb8], UR14 ;  /* 0x0000b80e08ff75b2 */ /* 0x0008640008000100 */
[----:B----4-:R-:W-:Y:S01]  /*0a70*/  NOP ;  /* 0x0000000000007918 */ /* 0x010fe20000000000 */
.L_x_12:
[----:B------:R-:W4:Y:S01]  /*0a80*/  SHFL.IDX PT, R0, R66, RZ, 0x1f ;  /* 0x00001fff42007589 */ /* 0x000f2200000e0000 */
[----:B------:R-:W-:Y:S01]  /*0a90*/  NOP ;  /* 0x0000000000007918 */ /* 0x000fe20000000000 */
[----:B----4-:R-:W-:-:S13]  /*0aa0*/  ISETP.NE.AND P0, PT, R0, 0x5, PT ;  /* 0x000000050000780c */ /* 0x010fda0003f05270 */
[----:B------:R-:W-:Y:S05]  /*0ab0*/  @P0 BRA `(.L_x_13) ;  /* 0x0000000000540947 */ /* 0x000fea0003800000 */
[----:B--2---:R-:W-:Y:S01]  /*0ac0*/  UMOV UR9, 0x400 ;  /* 0x0000040000097882 */ /* 0x004fe20000000000 */
        /* <DEDUP_REMOVED lines=14> */
[----:B------:R4:W1:Y:S01]  /*0bb0*/  SYNCS.EXCH.64 URZ, [UR9+0xe8], UR14 ;  /* 0x0000e80e09ff75b2 */ /* 0x0008620008000100 */
[----:B------:R4:W1:Y:S01]  /*0bc0*/  SYNCS.EXCH.64 URZ, [UR9+0xd0], UR12 ;  /* 0x0000d00c09ff75b2 */ /* 0x0008620008000100 */
[----:B------:R4:W1:Y:S01]  /*0bd0*/  SYNCS.EXCH.64 URZ, [UR9+0xf0], UR14 ;  /* 0x0000f00e09ff75b2 */ /* 0x0008620008000100 */
[----:B------:R4:W1:Y:S01]  /*0be0*/  SYNCS.EXCH.64 URZ, [UR9+0xd8], UR12 ;  /* 0x0000d80c09ff75b2 */ /* 0x0008620008000100 */
[----:B------:R4:W1:Y:S02]  /*0bf0*/  SYNCS.EXCH.64 URZ, [UR9+0xf8], UR14 ;  /* 0x0000f80e09ff75b2 */ /* 0x0008640008000100 */
[----:B----4-:R-:W-:Y:S01]  /*0c00*/  NOP ;  /* 0x0000000000007918 */ /* 0x010fe20000000000 */
.L_x_13:
[----:B------:R-:W4:Y:S01]  /*0c10*/  SHFL.IDX PT, R0, R66, RZ, 0x1f ;  /* 0x00001fff42007589 */ /* 0x000f2200000e0000 */
[----:B------:R-:W-:Y:S01]  /*0c20*/  ISETP.NE.OR P1, PT, RZ, UR10, !P1 ;  /* 0x0000000aff007c0c */ /* 0x000fe2000cf25670 */
        /* <DEDUP_REMOVED lines=12> */
[----:B------:R4:W3:Y:S01]  /*0cf0*/  SYNCS.EXCH.64 URZ, [UR8+0x110], UR12 ;  /* 0x0001100c08ff75b2 */ /* 0x0008e20008000100 */
[----:B------:R4:W1:Y:S01]  /*0d00*/  SYNCS.EXCH.64 URZ, [UR8+0x108], UR12 ;  /* 0x0001080c08ff75b2 */ /* 0x0008620008000100 */
[----:B------:R4:W1:Y:S02]  /*0d10*/  SYNCS.EXCH.64 URZ, [UR8+0x118], UR12 ;  /* 0x0001180c08ff75b2 */ /* 0x0008640008000100 */
[----:B----4-:R-:W-:Y:S01]  /*0d20*/  NOP ;  /* 0x0000000000007918 */ /* 0x010fe20000000000 */
.L_x_14:
[----:B------:R-:W-:Y:S01]  /*0d30*/  VOTEU.ALL UP1, P1 ;  /* 0x0000000000ff7886 */ /* 0x000fe20000820000 */
[----:B---3--:R-:W3:Y:S01]  /*0d40*/  LDCU UR8, c[0x0][0x36c] ;  /* 0x00006d80ff0877ac */ /* 0x008ee20008000800 */
[----:B------:R-:W-:Y:S01]  /*0d50*/  NOP ;  /* 0x0000000000007918 */ /* 0x000fe20000000000 */
[----:B------:R-:W-:Y:S01]  /*0d60*/  LOP3.LUT R10, R72, 0x1f, RZ, 0xc0, !PT ;  /* 0x0000001f480a7812 */ /* 0x000fe200078ec0ff */
[----:B--2---:R-:W-:Y:S01]  /*0d70*/  UMOV UR12, 0x20 ;  /* 0x00000020000c7882 */ /* 0x004fe20000000000 */
[----:B------:R-:W-:Y:S01]  /*0d80*/  @!UP1 UMOV UR7, 0x400 ;  /* 0x0000040000079882 */ /* 0x000fe20000000000 */
[----:B------:R-:W-:-:S04]  /*0d90*/  @!UP1 UIADD3 UR12, UPT, UPT, -UR12, 0x100000, URZ ;  /* 0x001000000c0c9890 */ /* 0x000fc8000fffe1ff */
[----:B------:R-:W-:Y:S02]  /*0da0*/  @!UP1 USHF.L.U32 UR13, UR12, 0xb, URZ ;  /* 0x0000000b0c0d9899 */ /* 0x000fe400080006ff */
[----:B------:R-:W-:Y:S02]  /*0db0*/  @!UP1 USHF.L.U32 UR12, UR12, 0x1, URZ ;  /* 0x000000010c0c9899 */ /* 0x000fe400080006ff */
[----:B------:R-:W-:Y:S01]  /*0dc0*/  @!UP1 ULEA UR7, UR37, UR7, 0x18 ;  /* 0x0000000725079291 */ /* 0x000fe2000f8ec0ff */
[----:B------:R-:W-:Y:S01]  /*0dd0*/  VOTEU.ALL UP1, P1 ;  /* 0x0000000000ff7886 */ /* 0x000fe20000820000 */
[----:B------:R-:W-:Y:S01]  /*0de0*/  UISETP.NE.AND UP4, UPT, UR10, URZ, UPT ;  /* 0x000000ff0a00728c */ /* 0x000fe2000bf85270 */
[----:B------:R-:W2:Y:S09]  /*0df0*/  FENCE.VIEW.ASYNC.S ;  /* 0x00000000000073c6 */ /* 0x000eb20000000000 */
[----:B--2---:R2:W4:Y:S01]  /*0e00*/  @!UP1 SYNCS.EXCH.64 URZ, [UR7+0x120], UR12 ;  /* 0x0001200c07ff95b2 */ /* 0x0045220008000100 */
[----:B---3--:R-:W-:-:S09]  /*0e10*/  UISETP.EQ.U32.AND UP1, UPT, UR8, 0x1, UPT ;  /* 0x000000010800788c */ /* 0x008fd2000bf22070 */
[----:B------:R-:W-:Y:S05]  /*0e20*/  BRA.U !UP1, `(.L_x_15) ;  /* 0x0000000109087547 */ /* 0x000fea000b800000 */
[----:B-1--4-:R-:W-:Y:S01]  /*0e30*/  UCGABAR_ARV ;  /* 0x00000000000079c7 */ /* 0x012fe20008000000 */
[----:B------:R-:W-:Y:S05]  /*0e40*/  BRA `(.L_x_16) ;  /* 0x0000000000047947 */ /* 0x000fea0003800000 */
.L_x_15:
[----:B-1--4-:R-:W-:Y:S01]  /*0e50*/  NOP ;  /* 0x0000000000007918 */ /* 0x012fe20000000000 */
.L_x_16:
[----:B------:R-:W1:Y:S01]  /*0e60*/  S2R R11, SR_CTAID.X ;  /* 0x00000000000b7919 */ /* 0x000e620000002500 */
[----:B------:R-:W-:-:S05]  /*0e70*/  CS2R.32 R60, SR_CgaSize ;  /* 0x00000000003c7805 */ /* 0x000fca0000008a00 */
[----:B------:R-:W-:-:S05]  /*0e80*/  IMAD R60, R60, -0xa0, RZ ;  /* 0xffffff603c3c7824 */ /* 0x000fca00078e02ff */
[----:B------:R-:W-:-:S14]  /*0e90*/  R2UR UR8, R60 ;  /* 0x000000003c0872ca */ /* 0x000fdc00000e0000 */
[----:B------:R-:W3:Y:S01]  /*0ea0*/  LDCU UR8, c[0x0][UR8+0x2b0] ;  /* 0x00005600080877ac */ /* 0x000ee20008000800 */
[----:B------:R-:W-:-:S05]  /*0eb0*/  CS2R.32 R0, SR_CgaSize ;  /* 0x0000000000007805 */ /* 0x000fca0000008a00 */
[----:B------:R-:W-:-:S06]  /*0ec0*/  IMAD R0, R0, -0xa0, RZ ;  /* 0xffffff6000007824 */ /* 0x000fcc00078e02ff */
[----:B------:R-:W4:Y:S01]  /*0ed0*/  LDC R0, c[0x0][R0+0x2a0] ;  /* 0x0000a80000007b82 */ /* 0x000f220000000800 */
[----:B------:R-:W-:Y:S01]  /*0ee0*/  PRMT R8, RZ, 0x7610, R8 ;  /* 0x00007610ff087816 */ /* 0x000fe20000000008 */
[----:B------:R-:W3:Y:S01]  /*0ef0*/  S2R R20, SR_CTAID.Y ;  /* 0x0000000000147919 */ /* 0x000ee20000002600 */
[----:B------:R-:W-:-:S05]  /*0f00*/  CS2R.32 R60, SR_CgaSize ;  /* 0x00000000003c7805 */ /* 0x000fca0000008a00 */
[----:B------:R-:W-:-:S05]  /*0f10*/  IMAD R60, R60, -0xa0, RZ ;  /* 0xffffff603c3c7824 */ /* 0x000fca00078e02ff */
[----:B--2---:R-:W-:-:S14]  /*0f20*/  R2UR UR7, R60 ;  /* 0x000000003c0772ca */ /* 0x004fdc00000e0000 */
[----:B------:R-:W2:Y:S01]  /*0f30*/  LDCU UR7, c[0x0][UR7+0x2b4] ;  /* 0x00005680070777ac */ /* 0x000ea20008000800 */
[----:B------:R-:W-:Y:S01]  /*0f40*/  UISETP.NE.AND UP2, UPT, UR10, 0x2, UPT ;  /* 0x000000020a00788c */ /* 0x000fe2000bf45270 */
[----:B------:R-:W3:Y:S01]  /*0f50*/  LDC R9, c[0x0][0xb24] ;  /* 0x0002c900ff097b82 */ /* 0x000ee20000000800 */
[----:B------:R-:W-:-:S05]  /*0f60*/  CS2R.32 R58, SR_CgaSize ;  /* 0x00000000003a7805 */ /* 0x000fca0000008a00 */
[----:B------:R-:W-:-:S06]  /*0f70*/  IMAD R58, R58, -0xa0, RZ ;  /* 0xffffff603a3a7824 */ /* 0x000fcc00078e02ff */
[----:B------:R-:W4:Y:S08]  /*0f80*/  LDC R58, c[0x0][R58+0x2a4] ;  /* 0x0000a9003a3a7b82 */ /* 0x000f300000000800 */
[----:B------:R-:W4:Y:S01]  /*0f90*/  LDC R26, c[0x0][0xb24] ;  /* 0x0002c900ff1a7b82 */ /* 0x000f220000000800 */
[----:B-1----:R-:W-:Y:S01]  /*0fa0*/  I2FP.F32.U32 R4, R11 ;  /* 0x0000000b00047245 */ /* 0x002fe20000201000 */
[----:B------:R-:W-:-:S06]  /*0fb0*/  IMAD.MOV.U32 R21, RZ, RZ, R11 ;  /* 0x000000ffff157224 */ /* 0x000fcc00078e000b */
[----:B------:R-:W1:Y:S01]  /*0fc0*/  S2UR UR36, SR_CTAID.Z ;  /* 0x00000000002479c3 */ /* 0x000e620000002700 */
[----:B---3--:R-:W-:Y:S02]  /*0fd0*/  ISETP.GE.AND P0, PT, R9, 0x1, PT ;  /* 0x000000010900780c */ /* 0x008fe40003f06270 */
[----:B------:R-:W-:Y:S01]  /*0fe0*/  I2FP.F32.U32 R2, R20 ;  /* 0x0000001400027245 */ /* 0x000fe20000201000 */
[----:B------:R-:W-:-:S04]  /*0ff0*/  FMUL R4, R4, UR8 ;  /* 0x0000000804047c20 */ /* 0x000fc80008400000 */
[----:B--2---:R-:W-:Y:S01]  /*1000*/  FMUL R2, R2, UR7 ;  /* 0x0000000702027c20 */ /* 0x004fe20008400000 */
[----:B------:R-:W2:Y:S01]  /*1010*/  F2I.U32.TRUNC.NTZ R60, R4 ;  /* 0x00000004003c7305 */ /* 0x000ea2000020f000 */
[----:B------:R-:W3:Y:S07]  /*1020*/  LDCU UR7, c[0x0][0xb30] ;  /* 0x00016600ff0777ac */ /* 0x000eee0008000800 */
[----:B------:R-:W1:Y:S01]  /*1030*/  F2I.U32.TRUNC.NTZ R3, R2 ;  /* 0x0000000200037305 */ /* 0x000e62000020f000 */
[----:B--2---:R-:W-:-:S04]  /*1040*/  IMAD.MOV R60, RZ, RZ, -R60 ;  /* 0x000000ffff3c7224 */ /* 0x004fc800078e0a3c */
[----:B----4-:R-:W-:Y:S01]  /*1050*/  IMAD R60, R0, R60, R11 ;  /* 0x0000003c003c7224 */ /* 0x010fe200078e020b */
[----:B------:R-:W-:Y:S01]  /*1060*/  PRMT R0, RZ, 0x7610, R0 ;  /* 0x00007610ff007816 */ /* 0x000fe20000000000 */
[----:B---3--:R-:W-:Y:S01]  /*1070*/  UISETP.NE.AND UP3, UPT, UR7, 0x1, UPT ;  /* 0x000000010700788c */ /* 0x008fe2000bf65270 */
[----:B-1----:R-:W-:-:S05]  /*1080*/  IADD3 R3, PT, PT, -R3, RZ, RZ ;  /* 0x000000ff03037210 */ /* 0x002fca0007ffe1ff */
[----:B------:R-:W-:Y:S01]  /*1090*/  IMAD R58, R58, R3, R20 ;  /* 0x000000033a3a7224 */ /* 0x000fe200078e0214 */
[----:B------:R-:W-:Y:S06]  /*10a0*/  BRA.U UP4, `(.L_x_17) ;  /* 0x0000000104247547 */ /* 0x000fec000b800000 */
[----:B------:R-:W-:Y:S01]  /*10b0*/  ISETP.NE.AND P1, PT, R58, RZ, PT ;  /* 0x000000ff3a00720c */ /* 0x000fe20003f25270 */
[----:B------:R-:W-:Y:S01]  /*10c0*/  IMAD.MOV.U32 R0, RZ, RZ, 0x3 ;  /* 0x00000003ff007424 */ /* 0x000fe200078e00ff */
[C---:B------:R-:W-:Y:S02]  /*10d0*/  LOP3.LUT R3, R60.reuse, 0xfffffffe, RZ, 0xc0, !PT ;  /* 0xfffffffe3c037812 */ /* 0x040fe400078ec0ff */
[----:B------:R-:W-:Y:S02]  /*10e0*/  ISETP.LT.U32.OR P1, PT, R60, 0x2, !P1 ;  /* 0x000000023c00780c */ /* 0x000fe40004f21470 */
[----:B------:R-:W-:Y:S02]  /*10f0*/  SHF.L.U32 R0, R0, R3, RZ ;  /* 0x0000000300007219 */ /* 0x000fe400000006ff */
[----:B------:R-:W-:Y:S02]  /*1100*/  SEL R5, RZ, 0x1, !P1 ;  /* 0x00000001ff057807 */ /* 0x000fe40004800000 */
[----:B------:R-:W-:-:S05]  /*1110*/  SEL R2, RZ, 0x2, !P1 ;  /* 0x00000002ff027807 */ /* 0x000fca0004800000 */
[----:B------:R-:W-:-:S05]  /*1120*/  IMAD.IADD R2, R5, 0x1, R2 ;  /* 0x0000000105027824 */ /* 0x000fca00078e0202 */
[----:B------:R-:W-:Y:S02]  /*1130*/  PRMT R8, R2, 0x7610, R8 ;  /* 0x0000761002087816 */ /* 0x000fe40000000008 */
.L_x_17:
[----:B------:R-:W-:Y:S05]  /*1140*/  @!P0 BRA `(.L_x_18) ;  /* 0x0000000000b88947 */ /* 0x000fea0003800000 */
[----:B------:R-:W1:Y:S01]  /*1150*/  LDC.64 R4, c[0x0][0xb18] ;  /* 0x0002c600ff047b82 */ /* 0x000e620000000a00 */
[----:B------:R-:W-:-:S07]  /*1160*/  ISETP.NE.AND P0, PT, R9, 0x1, PT ;  /* 0x000000010900780c */ /* 0x000fce0003f05270 */
[----:B------:R-:W2:Y:S08]  /*1170*/  LDC R14, c[0x0][0xb0c] ;  /* 0x0002c300ff0e7b82 */ /* 0x000eb00000000800 */
[----:B------:R-:W3:Y:S08]  /*1180*/  LDC R13, c[0x0][0x370] ;  /* 0x0000dc00ff0d7b82 */ /* 0x000ef00000000800 */
[----:B------:R-:W4:Y:S01]  /*1190*/  LDC R16, c[0x0][0x374] ;  /* 0x0000dd00ff107b82 */ /* 0x000f220000000800 */
[----:B-1----:R-:W-:-:S07]  /*11a0*/  ISETP.NE.AND P1, PT, R4, 0x1, PT ;  /* 0x000000010400780c */ /* 0x002fce0003f25270 */
[----:B------:R-:W3:Y:S01]  /*11b0*/  LDC.64 R6, c[0x0][0xb10] ;  /* 0x0002c400ff067b82 */ /* 0x000ee20000000a00 */
[----:B--2---:R-:W-:-:S07]  /*11c0*/  ISETP.NE.AND P2, PT, R14, 0x1, PT ;  /* 0x000000010e00780c */ /* 0x004fce0003f45270 */
[----:B------:R-:W1:Y:S08]  /*11d0*/  LDC R12, c[0x0][0xb20] ;  /* 0x0002c800ff0c7b82 */ /* 0x000e700000000800 */
[----:B------:R-:W2:Y:S01]  /*11e0*/  LDC.64 R2, c[0x0][0xb28] ;  /* 0x0002ca00ff027b82 */ /* 0x000ea20000000a00 */
[----:B----4-:R-:W-:-:S04]  /*11f0*/  IMAD.HI.U32 R15, R16, R5, RZ ;  /* 0x00000005100f7227 */ /* 0x010fc800078e00ff */
[----:B------:R-:W-:-:S04]  /*1200*/  IMAD.HI.U32 R5, R20, R5, RZ ;  /* 0x0000000514057227 */ /* 0x000fc800078e00ff */
[----:B---3--:R-:W-:-:S04]  /*1210*/  IMAD.HI.U32 R18, R13, R6, RZ ;  /* 0x000000060d127227 */ /* 0x008fc800078e00ff */
[C---:B------:R-:W-:Y:S01]  /*1220*/  IMAD.HI.U32 R22, R11.reuse, R6, RZ ;  /* 0x000000060b167227 */ /* 0x040fe200078e00ff */
[-C--:B------:R-:W-:Y:S02]  /*1230*/  @P2 SHF.R.U32.HI R13, RZ, R7.reuse, R18 ;  /* 0x00000007ff0d2219 */ /* 0x080fe40000011612 */
[-C--:B-1----:R-:W-:Y:S02]  /*1240*/  @P1 SHF.R.U32.HI R16, RZ, R12.reuse, R15 ;  /* 0x0000000cff101219 */ /* 0x082fe4000001160f */
[----:B------:R-:W-:Y:S02]  /*1250*/  SHF.R.U32.HI R5, RZ, R12, R5 ;  /* 0x0000000cff057219 */ /* 0x000fe40000011605 */
[----:B------:R-:W-:Y:S02]  /*1260*/  SHF.R.U32.HI R22, RZ, R7, R22 ;  /* 0x00000007ff167219 */ /* 0x000fe40000011616 */
[----:B------:R-:W-:Y:S01]  /*1270*/  SEL R5, R20, R5, !P1 ;  /* 0x0000000514057207 */ /* 0x000fe20004800000 */
[----:B--2---:R-:W-:Y:S01]  /*1280*/  IMAD.HI.U32 R18, R16, R2, RZ ;  /* 0x0000000210127227 */ /* 0x004fe200078e00ff */
[----:B------:R-:W-:-:S02]  /*1290*/  SEL R21, R11, R22, !P2 ;  /* 0x000000160b157207 */ /* 0x000fc40005000000 */
[----:B------:R-:W-:Y:S01]  /*12a0*/  IADD3 R7, PT, PT, -R5, RZ, RZ ;  /* 0x000000ff05077210 */ /* 0x000fe20007ffe1ff */
[----:B------:R-:W-:Y:S01]  /*12b0*/  IMAD.HI.U32 R6, R13, R2, RZ ;  /* 0x000000020d067227 */ /* 0x000fe200078e00ff */
[----:B------:R-:W-:-:S03]  /*12c0*/  @P0 SHF.R.U32.HI R16, RZ, R3, R18 ;  /* 0x00000003ff100219 */ /* 0x000fc60000011612 */
[----:B------:R-:W-:Y:S01]  /*12d0*/  IMAD R7, R4, R7, R20 ;  /* 0x0000000704077224 */ /* 0x000fe200078e0214 */
[----:B------:R-:W-:Y:S01]  /*12e0*/  @P0 SHF.R.U32.HI R13, RZ, R3, R6 ;  /* 0x00000003ff0d0219 */ /* 0x000fe20000011606 */
[----:B------:R-:W-:-:S04]  /*12f0*/  IMAD R16, R16, R9, RZ ;  /* 0x0000000910107224 */ /* 0x000fc800078e02ff */
[----:B------:R-:W-:Y:S01]  /*1300*/  IMAD R6, R13, R9, RZ ;  /* 0x000000090d067224 */ /* 0x000fe200078e02ff */
[----:B------:R-:W-:-:S04]  /*1310*/  ISETP.GE.AND P1, PT, R5, R16, PT ;  /* 0x000000100500720c */ /* 0x000fc80003f26270 */
[----:B------:R-:W-:Y:S01]  /*1320*/  ISETP.GE.OR P1, PT, R21, R6, P1 ;  /* 0x000000061500720c */ /* 0x000fe20000f26670 */
[----:B------:R-:W-:-:S05]  /*1330*/  IMAD.HI.U32 R6, R5, R2, RZ ;  /* 0x0000000205067227 */ /* 0x000fca00078e00ff */
[----:B------:R-:W-:-:S04]  /*1340*/  SHF.R.U32.HI R6, RZ, R3, R6 ;  /* 0x00000003ff067219 */ /* 0x000fc80000011606 */
[----:B------:R-:W-:-:S03]  /*1350*/  SEL R6, R5, R6, !P0 ;  /* 0x0000000605067207 */ /* 0x000fc60004000000 */
[----:B------:R-:W-:Y:S01]  /*1360*/  @!P1 IMAD.HI.U32 R12, R21, R2, RZ ;  /* 0x00000002150c9227 */ /* 0x000fe200078e00ff */
[----:B------:R-:W-:-:S04]  /*1370*/  IADD3 R2, PT, PT, -R6, RZ, RZ ;  /* 0x000000ff06027210 */ /* 0x000fc80007ffe1ff */
[----:B------:R-:W-:Y:S01]  /*1380*/  @!P1 SHF.R.U32.HI R12, RZ, R3, R12 ;  /* 0x00000003ff0c9219 */ /* 0x000fe2000001160c */
[----:B------:R-:W-:-:S03]  /*1390*/  IMAD R2, R9, R2, R5 ;  /* 0x0000000209027224 */ /* 0x000fc600078e0205 */
[----:B------:R-:W-:-:S05]  /*13a0*/  @!P1 SEL R3, R21, R12, !P0 ;  /* 0x0000000c15039207 */ /* 0x000fca0004000000 */
[--C-:B------:R-:W-:Y:S02]  /*13b0*/  @!P1 IMAD.IADD R6, R6, 0x1, -R3.reuse ;  /* 0x0000000106069824 */ /* 0x100fe400078e0a03 */
[----:B------:R-:W-:Y:S01]  /*13c0*/  @!P1 IMAD R3, R2, R13, R3 ;  /* 0x0000000d02039224 */ /* 0x000fe200078e0203 */
[----:B------:R-:W-:Y:S01]  /*13d0*/  IADD3 R2, PT, PT, -R21, RZ, RZ ;  /* 0x000000ff15027210 */ /* 0x000fe20007ffe1ff */
[----:B------:R-:W-:Y:S02]  /*13e0*/  @!P1 IMAD R5, R6, R9, R21 ;  /* 0x0000000906059224 */ /* 0x000fe400078e0215 */
[----:B------:R-:W-:Y:S02]  /*13f0*/  @!P1 IMAD.MOV.U32 R21, RZ, RZ, R3 ;  /* 0x000000ffff159224 */ /* 0x000fe400078e0003 */
[----:B------:R-:W-:Y:S02]  /*1400*/  IMAD R2, R14, R2, R11 ;  /* 0x000000020e027224 */ /* 0x000fe400078e020b */
[----:B------:R-:W-:-:S02]  /*1410*/  IMAD R20, R5, R4, R7 ;  /* 0x0000000405147224 */ /* 0x000fc400078e0207 */
[----:B------:R-:W-:Y:S02]  /*1420*/  IMAD R21, R21, R14, R2 ;  /* 0x0000000e15157224 */ /* 0x000fe400078e0202 */
.L_x_18:
[----:B------:R-:W-:Y:S05]  /*1430*/  BRA.U UP3, `(.L_x_19) ;  /* 0x0000000103407547 */ /* 0x000fea000b800000 */
[----:B------:R-:W1:Y:S08]  /*1440*/  LDC.64 R4, c[0x0][0xb10] ;  /* 0x0002c400ff047b82 */ /* 0x000e700000000a00 */
[----:B------:R-:W2:Y:S08]  /*1450*/  LDC.64 R2, c[0x0][0xb18] ;  /* 0x0002c600ff027b82 */ /* 0x000eb00000000a00 */
[----:B------:R-:W3:Y:S08]  /*1460*/  LDC R6, c[0x0][0xb20] ;  /* 0x0002c800ff067b82 */ /* 0x000ef00000000800 */
[----:B------:R-:W4:Y:S01]  /*1470*/  LDC R12, c[0x0][0xb0c] ;  /* 0x0002c300ff0c7b82 */ /* 0x000f220000000800 */
[----:B-1----:R-:W-:-:S05]  /*1480*/  IMAD.HI.U32 R4, R21, R4, RZ ;  /* 0x0000000415047227 */ /* 0x002fca00078e00ff */
[----:B------:R-:W-:Y:S01]  /*1490*/  SHF.R.U32.HI R4, RZ, R5, R4 ;  /* 0x00000005ff047219 */ /* 0x000fe20000011604 */
[----:B--2---:R-:W-:Y:S01]  /*14a0*/  IMAD.HI.U32 R3, R20, R3, RZ ;  /* 0x0000000314037227 */ /* 0x004fe200078e00ff */
[----:B------:R-:W-:-:S04]  /*14b0*/  ISETP.NE.AND P0, PT, R2, 0x1, PT ;  /* 0x000000010200780c */ /* 0x000fc80003f05270 */
[----:B---3--:R-:W-:-:S04]  /*14c0*/  SHF.R.U32.HI R3, RZ, R6, R3 ;  /* 0x00000006ff037219 */ /* 0x008fc80000011603 */
[----:B------:R-:W-:Y:S02]  /*14d0*/  SEL R3, R20, R3, !P0 ;  /* 0x0000000314037207 */ /* 0x000fe40004000000 */
[----:B----4-:R-:W-:-:S04]  /*14e0*/  ISETP.NE.AND P1, PT, R12, 0x1, PT ;  /* 0x000000010c00780c */ /* 0x010fc80003f25270 */
[----:B------:R-:W-:-:S05]  /*14f0*/  SEL R6, R21, R4, !P1 ;  /* 0x0000000415067207 */ /* 0x000fca0004800000 */
[----:B------:R-:W-:Y:S02]  /*1500*/  IMAD.IADD R4, R3, 0x1, -R6 ;  /* 0x0000000103047824 */ /* 0x000fe400078e0a06 */
[----:B------:R-:W-:Y:S02]  /*1510*/  IMAD.IADD R3, R6, 0x1, -R3 ;  /* 0x0000000106037824 */ /* 0x000fe400078e0a03 */
[----:B------:R-:W-:Y:S02]  /*1520*/  IMAD R21, R4, R12, R21 ;  /* 0x0000000c04157224 */ /* 0x000fe400078e0215 */
[----:B------:R-:W-:Y:S02]  /*1530*/  IMAD R20, R3, R2, R20 ;  /* 0x0000000203147224 */ /* 0x000fe400078e0214 */
.L_x_19:
[----:B------:R-:W-:Y:S05]  /*1540*/  BRA.U !UP1, `(.L_x_20) ;  /* 0x00000001090c7547 */ /* 0x000fea000b800000 */
[----:B------:R-:W-:Y:S01]  /*1550*/  UCGABAR_WAIT ;  /* 0x0000000000007dc7 */ /* 0x000fe20008000000 */
[----:B------:R-:W-:Y:S01]  /*1560*/  CCTL.IVALL ;  /* 0x00000000ff00798f */ /* 0x000fe20002000000 */
[----:B------:R-:W-:Y:S05]  /*1570*/  BRA `(.L_x_21) ;  /* 0x0000000000047947 */ /* 0x000fea0003800000 */
.L_x_20:
[----:B------:R-:W-:Y:S06]  /*1580*/  BAR.SYNC.DEFER_BLOCKING 0x0 ;  /* 0x0000000000007b1d */ /* 0x000fec0000010000 */
.L_x_21:
[----:B------:R-:W-:Y:S05]  /*1590*/  BRA.U UP2, `(.L_x_22) ;  /* 0x0000001502247547 */ /* 0x000fea000b800000 */
[----:B------:R-:W1:Y:S01]  /*15a0*/  LDCU UR4, c[0x0][0x38c] ;  /* 0x00007180ff0477ac */ /* 0x000e620008000800 */
[----:B------:R-:W2:Y:S01]  /*15b0*/  LDC R9, c[0x0][0x370] ;  /* 0x0000dc00ff097b82 */ /* 0x000ea20000000800 */
[----:B------:R-:W-:Y:S01]  /*15c0*/  IMAD.SHL.U32 R16, R11, 0x40, RZ ;  /* 0x000000400b107824 */ /* 0x000fe200078e00ff */
[----:B------:R-:W-:Y:S01]  /*15d0*/  PLOP3.LUT P1, PT, PT, PT, UP5, 0x80, 0x8 ;  /* 0x000000000008781c */ /* 0x000fe20003f2f058 */
[----:B------:R-:W-:Y:S01]  /*15e0*/  HFMA2 R12, -RZ, RZ, 0, 0 ;  /* 0x00000000ff0c7431 */ /* 0x000fe200000001ff */
[----:B------:R-:W-:Y:S01]  /*15f0*/  UISETP.NE.AND UP1, UPT, UR10, URZ, UPT ;  /* 0x000000ff0a00728c */ /* 0x000fe2000bf25270 */
[----:B------:R-:W-:Y:S01]  /*1600*/  ISETP.NE.AND P4, PT, R10, RZ, P5 ;  /* 0x000000ff0a00720c */ /* 0x000fe20002f85270 */
[----:B------:R-:W-:Y:S01]  /*1610*/  IMAD.MOV.U32 R15, RZ, RZ, 0x1 ;  /* 0x00000001ff0f7424 */ /* 0x000fe200078e00ff */
[----:B------:R-:W-:Y:S01]  /*1620*/  PLOP3.LUT P1, PT, P1, PT, PT, 0x8, 0x80 ;  /* 0x000000000080781c */ /* 0x000fe20000f2e170 */
[----:B------:R-:W3:Y:S01]  /*1630*/  LDC R0, c[0x0][0x374] ;  /* 0x0000dd00ff007b82 */ /* 0x000ee20000000800 */
[----:B------:R-:W-:Y:S01]  /*1640*/  IMAD.MOV.U32 R14, RZ, RZ, RZ ;  /* 0x000000ffff0e7224 */ /* 0x000fe200078e00ff */
[----:B------:R-:W-:Y:S01]  /*1650*/  MOV R8, 0x1 ;  /* 0x0000000100087802 */ /* 0x000fe20000000f00 */
[----:B------:R-:W-:Y:S01]  /*1660*/  IMAD.MOV.U32 R10, RZ, RZ, RZ ;  /* 0x000000ffff0a7224 */ /* 0x000fe200078e00ff */
[----:B------:R-:W-:Y:S01]  /*1670*/  LOP3.LUT R16, R16, 0x40, RZ, 0xc0, !PT ;  /* 0x0000004010107812 */ /* 0x000fe200078ec0ff */
[----:B------:R-:W4:Y:S01]  /*1680*/  LDCU.64 UR14, c[0x0][0x348] ;  /* 0x00006900ff0e77ac */ /* 0x000f220008000a00 */
[----:B-1----:R-:W-:-:S02]  /*1690*/  UIADD3 UR5, UPT, UPT, UR4, 0x7f, URZ ;  /* 0x0000007f04057890 */ /* 0x002fc4000fffe0ff */
[----:B------:R-:W-:Y:S02]  /*16a0*/  USEL UR22, UR6, 0x2, UP1 ;  /* 0x0000000206167887 */ /* 0x000fe40008800000 */
[----:B------:R-:W-:Y:S01]  /*16b0*/  USHF.R.S32.HI UR7, URZ, 0x1f, UR5 ;  /* 0x0000001fff077899 */ /* 0x000fe20008011405 */
[----:B------:R-:W-:-:S03]  /*16c0*/  UMOV UR23, URZ ;  /* 0x000000ff00177c82 */ /* 0x000fc60008000000 */
[----:B------:R-:W-:Y:S02]  /*16d0*/  ULEA.HI UR7, UR7, UR5, URZ, 0x7 ;  /* 0x0000000507077291 */ /* 0x000fe4000f8f38ff */
[----:B------:R-:W-:Y:S02]  /*16e0*/  UIADD3 UR5, UPT, UPT, UR4, -0x1, URZ ;  /* 0xffffffff04057890 */ /* 0x000fe4000fffe0ff */
[----:B------:R-:W-:Y:S02]  /*16f0*/  USHF.R.S32.HI UR7, URZ, 0x7, UR7 ;  /* 0x00000007ff077899 */ /* 0x000fe40008011407 */
[----:B------:R-:W-:Y:S02]  /*1700*/  UISETP.GE.U32.AND UP2, UPT, UR5, -0xff, UPT ;  /* 0xffffff010500788c */ /* 0x000fe4000bf46070 */
[----:B------:R-:W-:Y:S02]  /*1710*/  UISETP.LT.U32.AND UP0, UPT, UR7, 0x5, UPT ;  /* 0x000000050700788c */ /* 0x000fe4000bf01070 */
[----:B------:R-:W-:-:S02]  /*1720*/  UIADD3 UR4, UPT, UPT, UR4, 0xfe, URZ ;  /* 0x000000fe04047890 */ /* 0x000fc4000fffe0ff */
[----:B------:R-:W-:-:S04]  /*1730*/  USEL UR5, UR7, 0x5, UP0 ;  /* 0x0000000507057887 */ /* 0x000fc80008000000 */
[----:B------:R-:W-:Y:S02]  /*1740*/  UIADD3 UR21, UPT, UPT, UR5, -0x1, URZ ;  /* 0xffffffff05157890 */ /* 0x000fe4000fffe0ff */
[----:B------:R-:W-:Y:S02]  /*1750*/  @UP2 UIADD3 UR21, UPT, UPT, UR5, URZ, URZ ;  /* 0x000000ff05152290 */ /* 0x000fe4000fffe0ff */
[----:B------:R-:W-:Y:S02]  /*1760*/  UIADD3 UR29, UPT, UPT, UR7, -UR5, URZ ;  /* 0x80000005071d7290 */ /* 0x000fe4000fffe0ff */
[----:B------:R-:W-:Y:S02]  /*1770*/  UIADD3 UR13, UPT, UPT, UR21, 0x1, URZ ;  /* 0x00000001150d7890 */ /* 0x000fe4000fffe0ff */
[----:B--2-4-:R-:W-:-:S12]  /*1780*/  UIADD3 UR21, UPT, UPT, -UR21, URZ, URZ ;  /* 0x000000ff15157290 */ /* 0x014fd8000fffe1ff */
.L_x_42:
[----:B------:R-:W-:Y:S01]  /*1790*/  UISETP.NE.AND UP0, UPT, UR37, URZ, UPT ;  /* 0x000000ff2500728c */ /* 0x000fe2000bf05270 */
[----:B------:R-:W1:Y:S08]  /*17a0*/  S2UR UR37, SR_CgaCtaId ;  /* 0x00000000002579c3 */ /* 0x000e700000008800 */
[----:B------:R-:W-:Y:S05]  /*17b0*/  BRA.U UP0, `(.L_x_23) ;  /* 0x0000000100347547 */ /* 0x000fea000b800000 */
[----:B------:R-:W2:Y:S01]  /*17c0*/  S2R R2, SR_CgaCtaId ;  /* 0x0000000000027919 */ /* 0x000ea20000008800 */
[----:B------:R-:W-:-:S04]  /*17d0*/  MOV R3, 0x400 ;  /* 0x0000040000037802 */ /* 0x000fc80000000f00 */
[----:B--2---:R-:W-:Y:S02]  /*17e0*/  LEA R3, R2, R3, 0x18 ;  /* 0x0000000302037211 */ /* 0x004fe400078ec0ff */
[----:B------:R-:W-:-:S03]  /*17f0*/  SHF.L.U32 R2, R8, 0x1f, RZ ;  /* 0x0000001f08027819 */ /* 0x000fc600000006ff */
[----:B------:R-:W-:-:S04]  /*1800*/  IMAD R3, R10, 0x8, R3 ;  /* 0x000000080a037824 */ /* 0x000fc800078e0203 */
[----:B------:R-:W2:Y:S02]  /*1810*/  SYNCS.PHASECHK.TRANS64.TRYWAIT P0, [R3+URZ+0x110], R2 ;  /* 0x00011002030075a7 */ /* 0x000ea400080011ff */
[----:B--2---:R-:W-:Y:S05]  /*1820*/  @!P0 BRA `(.L_x_24) ;  /* 0x0000007000ec8947 */ /* 0x004fea0003800000 */
.L_x_150:
[----:B------:R-:W-:Y:S01]  /*1830*/  VIADD R10, R10, 0x1 ;  /* 0x000000010a0a7836 */ /* 0x000fe20000000000 */
[----:B------:R2:W-:Y:S04]  /*1840*/  SYNCS.ARRIVE.TRANS64.A1T0 RZ, [R3+URZ+0x100], RZ ;  /* 0x000100ff03ff79a7 */ /* 0x0005e800081000ff */
[----:B------:R-:W-:-:S04]  /*1850*/  ISETP.NE.AND P0, PT, R10, 0x2, PT ;  /* 0x000000020a00780c */ /* 0x000fc80003f05270 */
[----:B------:R-:W-:Y:S02]  /*1860*/  SEL R10, R10, RZ, P0 ;  /* 0x000000ff0a0a7207 */ /* 0x000fe40000000000 */
[----:B--2---:R-:W-:-:S04]  /*1870*/  SEL R3, RZ, 0x1, P0 ;  /* 0x00000001ff037807 */ /* 0x004fc80000000000 */
[----:B------:R-:W-:-:S07]  /*1880*/  LOP3.LUT R8, R8, R3, RZ, 0x3c, !PT ;  /* 0x0000000308087212 */ /* 0x000fce00078e3cff */
.L_x_23:
[----:B------:R-:W-:Y:S01]  /*1890*/  UMOV UR6, 0x400 ;  /* 0x0000040000067882 */ /* 0x000fe20000000000 */
[----:B------:R-:W-:Y:S01]  /*18a0*/  LEA.HI R3, R21, R21, RZ, 0x1 ;  /* 0x0000001515037211 */ /* 0x000fe200078f08ff */
[----:B-1----:R-:W-:Y:S01]  /*18b0*/  ULEA UR6, UR37, UR6, 0x18 ;  /* 0x0000000625067291 */ /* 0x002fe2000f8ec0ff */
[----:B------:R-:W-:Y:S01]  /*18c0*/  SHF.L.U32 R2, R15, 0x1f, RZ ;  /* 0x0000001f0f027819 */ /* 0x000fe200000006ff */
[----:B------:R-:W-:Y:S01]  /*18d0*/  UISETP.GE.U32.AND UP0, UPT, UR4, 0xff, UPT ;  /* 0x000000ff0400788c */ /* 0x000fe2000bf06070 */
[C---:B------:R-:W-:Y:S01]  /*18e0*/  R2UR UR9, R16.reuse ;  /* 0x00000000100972ca */ /* 0x040fe200000e0000 */
[----:B------:R-:W-:Y:S01]  /*18f0*/  ULEA UR8, UR23, UR6, 0x3 ;  /* 0x0000000617087291 */ /* 0x000fe2000f8e18ff */
[----:B------:R-:W-:Y:S01]  /*1900*/  IMAD.SHL.U32 R3, R3, 0x40, RZ ;  /* 0x0000004003037824 */ /* 0x000fe200078e00ff */
[----:B------:R-:W-:Y:S01]  /*1910*/  R2UR UR19, R16 ;  /* 0x00000000101372ca */ /* 0x000fe200000e0000 */
[----:B------:R-:W-:-:S03]  /*1920*/  UMOV UR30, URZ ;  /* 0x000000ff001e7c82 */ /* 0x000fc60008000000 */
[----:B------:R-:W-:-:S03]  /*1930*/  R2UR UR35, R3 ;  /* 0x00000000032372ca */ /* 0x000fc600000e0000 */
[----:B------:R1:W2:Y:S01]  /*1940*/  SYNCS.PHASECHK.TRANS64.TRYWAIT P0, [UR8+0x28], R2 ;  /* 0x00002802ff0075a7 */ /* 0x0002a20008001108 */
[----:B------:R-:W-:-:S09]  /*1950*/  R2UR UR8, R20 ;  /* 0x00000000140872ca */ /* 0x000fd200000e0000 */
[----:B------:R-:W-:-:S04]  /*1960*/  ULOP3.LUT UR35, UR9, 0xffffff80, UR35, 0xf8, !UPT ;  /* 0xffffff8009237892 */ /* 0x000fc8000f8ef823 */
[----:B------:R-:W-:Y:S01]  /*1970*/  ULEA UR19, UR8, UR19, 0x7 ;  /* 0x0000001308137291 */ /* 0x000fe2000f8e38ff */
[----:B------:R-:W-:Y:S11]  /*1980*/  BRA.U !UP0, `(.L_x_25) ;  /* 0x0000000108ec7547 */ /* 0x000ff6000b800000 */
[----:B------:R-:W-:Y:S01]  /*1990*/  UMOV UR31, UR21 ;  /* 0x00000015001f7c82 */ /* 0x000fe20008000000 */
[----:B------:R-:W-:Y:S01]  /*19a0*/  UMOV UR44, UR23 ;  /* 0x00000017002c7c82 */ /* 0x000fe20008000000 */
[----:B------:R-:W-:-:S05]  /*19b0*/  UMOV UR26, 0x40 ;  /* 0x00000040001a7882 */ /* 0x000fca0000000000 */
.L_x_31:
[----:B------:R-:W-:Y:S01]  /*19c0*/  ULEA UR33, UR44, UR6, 0x3 ;  /* 0x000000062c217291 */ /* 0x000fe2000f8e18ff */
[----:B------:R-:W-:Y:S01]  /*19d0*/  @P5 MOV R3, 0x10000 ;  /* 0x0001000000035802 */ /* 0x000fe20000000f00 */
[----:B-12---:R-:W-:Y:S10]  /*19e0*/  @P0 BRA `(.L_x_26) ;  /* 0x00000000000c0947 */ /* 0x006ff40003800000 */
[----:B------:R-:W-:-:S04]  /*19f0*/  SHF.L.U32 R5, R15, 0x1f, RZ ;  /* 0x0000001f0f057819 */ /* 0x000fc800000006ff */
[----:B------:R-:W2:Y:S02]  /*1a00*/  SYNCS.PHASECHK.TRANS64.TRYWAIT P0, [UR33+0x28], R5 ;  /* 0x00002805ff0075a7 */ /* 0x000ea40008001121 */
[----:B--2---:R-:W-:Y:S05]  /*1a10*/  @!P0 BRA `(.L_x_27) ;  /* 0x0000007000848947 */ /* 0x004fea0003800000 */
.L_x_26:
[----:B------:R2:W-:Y:S01]  /*1a20*/  @P5 SYNCS.ARRIVE.TRANS64 RZ, [UR33], R3 ;  /* 0x00000003ffff59a7 */ /* 0x0005e20008000021 */
[----:B------:R-:W-:Y:S02]  /*1a30*/  ULOP3.LUT UR8, UR22, 0x2, URZ, 0xfc, !UPT ;  /* 0x0000000216087892 */ /* 0x000fe4000f8efcff */
[----:B------:R-:W-:Y:S02]  /*1a40*/  UIADD3 UR31, UPT, UPT, UR31, 0x1, URZ ;  /* 0x000000011f1f7890 */ /* 0x000fe4000fffe0ff */
[----:B------:R-:W-:Y:S02]  /*1a50*/  UISETP.NE.AND UP0, UPT, UR8, 0x2, UPT ;  /* 0x000000020800788c */ /* 0x000fe4000bf05270 */
[----:B------:R-:W-:-:S07]  /*1a60*/  UISETP.NE.AND UP2, UPT, UR31, 0x1, UPT ;  /* 0x000000011f00788c */ /* 0x000fce000bf45270 */
[----:B------:R-:W-:Y:S05]  /*1a70*/  BRA.U UP0, `(.L_x_28) ;  /* 0x0000000100047547 */ /* 0x000fea000b800000 */
[----:B------:R-:W-:Y:S05]  /*1a80*/  BPT.TRAP 0x1 ;  /* 0x000000040000795c */ /* 0x000fea0000300000 */
.L_x_28:
[----:B------:R-:W-:Y:S04]  /*1a90*/  BSSY.RECONVERGENT B0, `(.L_x_29) ;  /* 0x0000003000007945 */ /* 0x000fe80003800200 */
[----:B------:R-:W-:Y:S05]  /*1aa0*/  @!P4 BRA `(.L_x_30) ;  /* 0x000000000004c947 */ /* 0x000fea0003800000 */
[----:B------:R-:W-:Y:S05]  /*1ab0*/  BPT.TRAP 0x1 ;  /* 0x000000040000795c */ /* 0x000fea0000300000 */
.L_x_30:
[----:B------:R-:W-:Y:S05]  /*1ac0*/  BSYNC.RECONVERGENT B0 ;  /* 0x0000000000007941 */ /* 0x000fea0003800200 */
.L_x_29:
[----:B------:R-:W-:Y:S02]  /*1ad0*/  UIADD3 UR23, UPT, UPT, UR44, 0x1, URZ ;  /* 0x000000012c177890 */ /* 0x000fe4000fffe0ff */
[----:B------:R-:W-:Y:S02]  /*1ae0*/  UIADD3 UR42, UP1, UPT, UR14, 0x80, URZ ;  /* 0x000000800e2a7890 */ /* 0x000fe4000ff3e0ff */
[----:B------:R-:W-:Y:S02]  /*1af0*/  UISETP.NE.AND UP0, UPT, UR23, 0x5, UPT ;  /* 0x000000051700788c */ /* 0x000fe4000bf05270 */
[----:B------:R-:W-:Y:S02]  /*1b00*/  UIADD3 UR34, UPT, UPT, UR26, -0x40, URZ ;  /* 0xffffffc01a227890 */ /* 0x000fe4000fffe0ff */
[----:B------:R-:W-:Y:S02]  /*1b10*/  USEL UR9, URZ, 0x1, UP0 ;  /* 0x00000001ff097887 */ /* 0x000fe40008000000 */
[----:B------:R-:W-:-:S02]  /*1b20*/  USEL UR23, UR23, URZ, UP0 ;  /* 0x000000ff17177287 */ /* 0x000fc40008000000 */
[----:B------:R-:W-:Y:S02]  /*1b30*/  UIADD3 UR40, UP0, UPT, UR14, 0x180, URZ ;  /* 0x000001800e287890 */ /* 0x000fe4000ff1e0ff */
[----:B------:R-:W-:Y:S01]  /*1b40*/  ULEA UR8, UR23, UR6, 0x3 ;  /* 0x0000000617087291 */ /* 0x000fe2000f8e18ff */
[----:B------:R-:W-:Y:S01]  /*1b50*/  LOP3.LUT R15, R15, UR9, RZ, 0x3c, !PT ;  /* 0x000000090f0f7c12 */ /* 0x000fe2000f8e3cff */
[----:B------:R-:W-:Y:S02]  /*1b60*/  ULOP3.LUT UR33, UR33, 0xfefffff8, URZ, 0xc0, !UPT ;  /* 0xfefffff821217892 */ /* 0x000fe4000f8ec0ff */
[----:B------:R-:W-:Y:S01]  /*1b70*/  UIADD3.X UR43, UPT, UPT, URZ, UR15, URZ, UP1, !UPT ;  /* 0x0000000fff2b7290 */ /* 0x000fe20008ffe4ff */
[----:B-1----:R-:W-:Y:S01]  /*1b80*/  SHF.L.U32 R2, R15, 0x1f, RZ ;  /* 0x0000001f0f027819 */ /* 0x002fe200000006ff */
[----:B------:R-:W-:Y:S01]  /*1b90*/  UIADD3.X UR41, UPT, UPT, URZ, UR15, URZ, UP0, !UPT ;  /* 0x0000000fff297290 */ /* 0x000fe200087fe4ff */
[----:B------:R-:W-:Y:S02]  /*1ba0*/  UMOV UR38, 0x0 ;  /* 0x0000000000267882 */ /* 0x000fe40000000000 */
[----:B------:R4:W1:Y:S01]  /*1bb0*/  SYNCS.PHASECHK.TRANS64.TRYWAIT P0, [UR8+0x28], R2 ;  /* 0x00002802ff0075a7 */ /* 0x0008620008001108 */
[----:B------:R-:W-:Y:S01]  /*1bc0*/  ULEA UR8, UR44, UR6, 0xe ;  /* 0x000000062c087291 */ /* 0x000fe2000f8e70ff */
[----:B------:R-:W-:Y:S01]  /*1bd0*/  UMOV UR39, 0x10000000 ;  /* 0x1000000000277882 */ /* 0x000fe20000000000 */
[----:B------:R-:W-:-:S02]  /*1be0*/  UMOV UR27, UR35 ;  /* 0x00000023001b7c82 */ /* 0x000fc40008000000 */
[----:B------:R-:W-:Y:S02]  /*1bf0*/  UIADD3 UR32, UPT, UPT, UR8, 0x4300, URZ ;  /* 0x0000430008207890 */ /* 0x000fe4000fffe0ff */
[----:B------:R-:W-:Y:S02]  /*1c00*/  UIADD3 UR24, UPT, UPT, UR8, 0x6300, URZ ;  /* 0x0000630008187890 */ /* 0x000fe4000fffe0ff */
[----:B------:R-:W-:Y:S02]  /*1c10*/  UIADD3 UR16, UPT, UPT, UR8, 0x18300, URZ ;  /* 0x0001830008107890 */ /* 0x000fe4000fffe0ff */
[----:B------:R-:W-:Y:S01]  /*1c20*/  UIADD3 UR8, UPT, UPT, UR8, 0x1a300, URZ ;  /* 0x0001a30008087890 */ /* 0x000fe2000fffe0ff */
[----:B------:R-:W-:Y:S01]  /*1c30*/  UMOV UR28, UR36 ;  /* 0x00000024001c7c82 */ /* 0x000fe20008000000 */
[----:B------:R-:W-:Y:S01]  /*1c40*/  UMOV UR25, UR33 ;  /* 0x0000002100197c82 */ /* 0x000fe20008000000 */
[----:B------:R-:W-:Y:S01]  /*1c50*/  UMOV UR20, UR36 ;  /* 0x0000002400147c82 */ /* 0x000fe20008000000 */
[----:B------:R-:W-:Y:S01]  /*1c60*/  UMOV UR17, UR33 ;  /* 0x0000002100117c82 */ /* 0x000fe20008000000 */
[----:B------:R-:W-:Y:S01]  /*1c70*/  UMOV UR18, UR34 ;  /* 0x0000002200127c82 */ /* 0x000fe20008000000 */
[----:B------:R-:W-:Y:S01]  /*1c80*/  UTMALDG.3D.2CTA [UR32], [UR42], desc[UR38] ;  /* 0x000026202a0075b4 */ /* 0x000fe20008211000 */
[----:B------:R-:W-:Y:S01]  /*1c90*/  UMOV UR10, UR26 ;  /* 0x0000001a000a7c82 */ /* 0x000fe20008000000 */
[----:B------:R-:W-:Y:S01]  /*1ca0*/  UMOV UR11, UR19 ;  /* 0x00000013000b7c82 */ /* 0x000fe20008000000 */
[----:B------:R-:W-:Y:S01]  /*1cb0*/  UMOV UR12, UR36 ;  /* 0x00000024000c7c82 */ /* 0x000fe20008000000 */
[----:B------:R-:W-:Y:S01]  /*1cc0*/  UMOV UR9, UR33 ;  /* 0x0000002100097c82 */ /* 0x000fe20008000000 */
[----:B------:R-:W-:Y:S01]  /*1cd0*/  UMOV UR30, UR13 ;  /* 0x0000000d001e7c82 */ /* 0x000fe20008000000 */
[----:B------:R-:W-:Y:S01]  /*1ce0*/  UMOV UR44, UR23 ;  /* 0x00000017002c7c82 */ /* 0x000fe20008000000 */
[----:B------:R2:W-:Y:S01]  /*1cf0*/  UTMALDG.3D.2CTA [UR24], [UR42], desc[UR38] ;  /* 0x000026182a0075b4 */ /* 0x0005e20008211000 */
[----:B------:R4:W-:Y:S01]  /*1d00*/  UTMALDG.3D.2CTA [UR16], [UR40], desc[UR38] ;  /* 0x00002610280075b4 */ /* 0x0009e20008211000 */
[----:B------:R4:W-:Y:S01]  /*1d10*/  UTMALDG.3D.2CTA [UR8], [UR40], desc[UR38] ;  /* 0x00002608280075b4 */ /* 0x0009e20008211000 */
[----:B--2---:R-:W-:Y:S01]  /*1d20*/  UIADD3 UR26, UPT, UPT, UR26, 0x80, URZ ;  /* 0x000000801a1a7890 */ /* 0x004fe2000fffe0ff */
[----:B----4-:R-:W-:Y:S11]  /*1d30*/  BRA.U UP2, `(.L_x_31) ;  /* 0xfffffffd02207547 */ /* 0x010ff6000b83ffff */
.L_x_25:
[----:B------:R-:W-:Y:S01]  /*1d40*/  ULEA UR8, UR23, UR6, 0x3 ;  /* 0x0000000617087291 */ /* 0x000fe2000f8e18ff */
[----:B-1----:R-:W-:Y:S01]  /*1d50*/  SHF.L.U32 R2, R15, 0x1f, RZ ;  /* 0x0000001f0f027819 */ /* 0x002fe200000006ff */
[----:B------:R-:W-:Y:S01]  /*1d60*/  @!P1 SYNCS.ARRIVE.TRANS64.A1T0 RZ, [UR6+0x98], RZ ;  /* 0x000098ffffff99a7 */ /* 0x000fe20008100006 */
[----:B------:R-:W-:-:S06]  /*1d70*/  UISETP.GT.AND UP0, UPT, UR7, UR5, UPT ;  /* 0x000000050700728c */ /* 0x000fcc000bf04270 */
[----:B--2---:R1:W2:Y:S03]  /*1d80*/  SYNCS.PHASECHK.TRANS64.TRYWAIT P0, [UR8+0x28], R2 ;  /* 0x00002802ff0075a7 */ /* 0x0042a60008001108 */
[----:B------:R-:W-:Y:S05]  /*1d90*/  BRA.U !UP0, `(.L_x_32) ;  /* 0x0000000108e47547 */ /* 0x000fea000b800000 */
[----:B------:R-:W-:Y:S01]  /*1da0*/  UIADD3 UR31, UPT, UPT, UR29, UR30, URZ ;  /* 0x0000001e1d1f7290 */ /* 0x000fe2000fffe0ff */
[----:B------:R-:W-:-:S11]  /*1db0*/  UMOV UR44, UR23 ;  /* 0x00000017002c7c82 */ /* 0x000fd60008000000 */
.L_x_38:
[----:B------:R-:W-:Y:S01]  /*1dc0*/  ULEA UR33, UR44, UR6, 0x3 ;  /* 0x000000062c217291 */ /* 0x000fe2000f8e18ff */
[----:B--2---:R-:W-:Y:S01]  /*1dd0*/  @P5 MOV R3, 0x10000 ;  /* 0x0001000000035802 */ /* 0x004fe20000000f00 */
[----:B-12---:R-:W-:Y:S10]  /*1de0*/  @P0 BRA `(.L_x_33) ;  /* 0x00000000000c0947 */ /* 0x006ff40003800000 */
[----:B------:R-:W-:-:S04]  /*1df0*/  SHF.L.U32 R5, R15, 0x1f, RZ ;  /* 0x0000001f0f057819 */ /* 0x000fc800000006ff */
[----:B------:R-:W2:Y:S02]  /*1e00*/  SYNCS.PHASECHK.TRANS64.TRYWAIT P0, [UR33+0x28], R5 ;  /* 0x00002805ff0075a7 */ /* 0x000ea40008001121 */
[----:B--2---:R-:W-:Y:S05]  /*1e10*/  @!P0 BRA `(.L_x_34) ;  /* 0x0000006c009c8947 */ /* 0x004fea0003800000 */
.L_x_33:
[----:B------:R2:W-:Y:S01]  /*1e20*/  @P5 SYNCS.ARRIVE.TRANS64 RZ, [UR33], R3 ;  /* 0x00000003ffff59a7 */ /* 0x0005e20008000021 */
[----:B------:R-:W-:-:S04]  /*1e30*/  ULOP3.LUT UR8, UR22, 0x2, URZ, 0xfc, !UPT ;  /* 0x0000000216087892 */ /* 0x000fc8000f8efcff */
[----:B------:R-:W-:-:S09]  /*1e40*/  UISETP.NE.AND UP0, UPT, UR8, 0x2, UPT ;  /* 0x000000020800788c */ /* 0x000fd2000bf05270 */
[----:B------:R-:W-:Y:S05]  /*1e50*/  BRA.U UP0, `(.L_x_35) ;  /* 0x0000000100047547 */ /* 0x000fea000b800000 */
[----:B------:R-:W-:Y:S05]  /*1e60*/  BPT.TRAP 0x1 ;  /* 0x000000040000795c */ /* 0x000fea0000300000 */
.L_x_35:
[----:B------:R-:W-:Y:S04]  /*1e70*/  BSSY.RECONVERGENT B0, `(.L_x_36) ;  /* 0x0000003000007945 */ /* 0x000fe80003800200 */
[----:B------:R-:W-:Y:S05]  /*1e80*/  @!P4 BRA `(.L_x_37) ;  /* 0x000000000004c947 */ /* 0x000fea0003800000 */
[----:B------:R-:W-:Y:S05]  /*1e90*/  BPT.TRAP 0x1 ;  /* 0x000000040000795c */ /* 0x000fea0000300000 */
.L_x_37:
[----:B------:R-:W-:Y:S05]  /*1ea0*/  BSYNC.RECONVERGENT B0 ;  /* 0x0000000000007941 */ /* 0x000fea0003800200 */
.L_x_36:
[----:B------:R-:W-:Y:S02]  /*1eb0*/  UIADD3 UR23, UPT, UPT, UR44, 0x1, URZ ;  /* 0x000000012c177890 */ /* 0x000fe4000fffe0ff */
[----:B------:R-:W-:Y:S02]  /*1ec0*/  UIADD3 UR42, UP1, UPT, UR14, 0x80, URZ ;  /* 0x000000800e2a7890 */ /* 0x000fe4000ff3e0ff */
[----:B------:R-:W-:Y:S02]  /*1ed0*/  UISETP.NE.AND UP0, UPT, UR23, 0x5, UPT ;  /* 0x000000051700788c */ /* 0x000fe4000bf05270 */
[----:B------:R-:W-:Y:S02]  /*1ee0*/  USHF.L.U32 UR34, UR30, 0x7, URZ ;  /* 0x000000071e227899 */ /* 0x000fe400080006ff */
        /* <DEDUP_REMOVED lines=8> */
[----:B------:R-:W-:Y:S02]  /*1f70*/  UIADD3 UR26, UPT, UPT, UR34, 0x40, URZ ;  /* 0x00000040221a7890 */ /* 0x000fe4000fffe0ff */
[----:B------:R-:W-:Y:S01]  /*1f80*/  UIADD3.X UR41, UPT, UPT, URZ, UR15, URZ, UP0, !UPT ;  /* 0x0000000fff297290 */ /* 0x000fe200087fe4ff */
[----:B------:R4:W1:Y:S01]  /*1f90*/  SYNCS.PHASECHK.TRANS64.TRYWAIT P0, [UR8+0x28], R2 ;  /* 0x00002802ff0075a7 */ /* 0x0008620008001108 */
[----:B------:R-:W-:Y:S01]  /*1fa0*/  ULEA UR8, UR44, UR6, 0xe ;  /* 0x000000062c087291 */ /* 0x000fe2000f8e70ff */
[----:B------:R-:W-:Y:S01]  /*1fb0*/  UMOV UR38, 0x0 ;  /* 0x0000000000267882 */ /* 0x000fe20000000000 */
[----:B------:R-:W-:-:S02]  /*1fc0*/  UMOV UR39, 0x10000000 ;  /* 0x1000000000277882 */ /* 0x000fc40000000000 */
        /* <DEDUP_REMOVED lines=9> */
[----:B------:R-:W-:Y:S01]  /*2060*/  UMOV UR18, UR34 ;  /* 0x0000002200127c82 */ /* 0x000fe20008000000 */
[----:B------:R4:W-:Y:S01]  /*2070*/  UTMALDG.3D.2CTA [UR32], [UR42], desc[UR38] ;  /* 0x000026202a0075b4 */ /* 0x0009e20008211000 */
[----:B------:R-:W-:Y:S01]  /*2080*/  UMOV UR11, UR19 ;  /* 0x00000013000b7c82 */ /* 0x000fe20008000000 */
[----:B------:R-:W-:Y:S01]  /*2090*/  UMOV UR12, UR36 ;  /* 0x00000024000c7c82 */ /* 0x000fe20008000000 */
[----:B------:R-:W-:Y:S01]  /*20a0*/  UMOV UR9, UR33 ;  /* 0x0000002100097c82 */ /* 0x000fe20008000000 */
[----:B------:R-:W-:Y:S01]  /*20b0*/  UMOV UR10, UR26 ;  /* 0x0000001a000a7c82 */ /* 0x000fe20008000000 */
[----:B------:R-:W-:Y:S01]  /*20c0*/  UIADD3 UR30, UPT, UPT, UR30, 0x1, URZ ;  /* 0x000000011e1e7890 */ /* 0x000fe2000fffe0ff */
[----:B------:R-:W-:Y:S01]  /*20d0*/  UMOV UR44, UR23 ;  /* 0x00000017002c7c82 */ /* 0x000fe20008000000 */
[----:B------:R4:W-:Y:S02]  /*20e0*/  UTMALDG.3D.2CTA [UR24], [UR42], desc[UR38] ;  /* 0x000026182a0075b4 */ /* 0x0009e40008211000 */
[----:B------:R-:W-:Y:S01]  /*20f0*/  UISETP.NE.AND UP0, UPT, UR30, UR31, UPT ;  /* 0x0000001f1e00728c */ /* 0x000fe2000bf05270 */
[----:B------:R4:W-:Y:S01]  /*2100*/  UTMALDG.3D.2CTA [UR16], [UR40], desc[UR38] ;  /* 0x00002610280075b4 */ /* 0x0009e20008211000 */
[----:B------:R4:W-:Y:S07]  /*2110*/  UTMALDG.3D.2CTA [UR8], [UR40], desc[UR38] ;  /* 0x00002608280075b4 */ /* 0x0009ee0008211000 */
[----:B----4-:R-:W-:Y:S05]  /*2120*/  BRA.U UP0, `(.L_x_38) ;  /* 0xfffffffd00247547 */ /* 0x010fea000b83ffff */
.L_x_32:
[----:B-1----:R-:W-:Y:S01]  /*2130*/  LEA R2, R14, UR6, 0x3 ;  /* 0x000000060e027c11 */ /* 0x002fe2000f8e18ff */
[----:B------:R-:W-:Y:S01]  /*2140*/  NOP ;  /* 0x0000000000007918 */ /* 0x000fe20000000000 */
[----:B--2---:R-:W-:Y:S02]  /*2150*/  SHF.L.U32 R3, R12, 0x1f, RZ ;  /* 0x0000001f0c037819 */ /* 0x004fe400000006ff */
[----:B------:R-:W-:Y:S02]  /*2160*/  LEA R4, R14, UR6, 0x4 ;  /* 0x000000060e047c11 */ /* 0x000fe4000f8e20ff */
[----:B------:R-:W1:Y:S02]  /*2170*/  SYNCS.PHASECHK.TRANS64.TRYWAIT P0, [R2+URZ+0xa0], R3 ;  /* 0x0000a003020075a7 */ /* 0x000e6400080011ff */
[----:B-1----:R-:W-:Y:S05]  /*2180*/  @!P0 BRA `(.L_x_39) ;  /* 0x0000006800d88947 */ /* 0x002fea0003800000 */
.L_x_153:
[----:B------:R-:W2:Y:S01]  /*2190*/  LDS.128 R4, [R4+0x130] ;  /* 0x0001300004047984 */ /* 0x000ea20000000c00 */
[----:B------:R-:W-:Y:S01]  /*21a0*/  ISETP.GE.AND P0, PT, R26, 0x1, PT ;  /* 0x000000011a00780c */ /* 0x000fe20003f06270 */
[----:B-1----:R-:W-:Y:S01]  /*21b0*/  VIADD R2, R2, 0xb0 ;  /* 0x000000b002027836 */ /* 0x002fe20000000000 */
[----:B------:R-:W-:Y:S01]  /*21c0*/  @!PT LDS RZ, [RZ] ;  /* 0x00000000fffff984 */ /* 0x000fe20000000800 */
[----:B------:R-:W-:Y:S01]  /*21d0*/  @!PT LDS RZ, [RZ] ;  /* 0x00000000fffff984 */ /* 0x000fe20000000800 */
[----:B------:R-:W-:Y:S01]  /*21e0*/  @!PT LDS RZ, [RZ] ;  /* 0x00000000fffff984 */ /* 0x000fe20000000800 */
[----:B------:R-:W-:Y:S01]  /*21f0*/  @!PT LDS RZ, [RZ] ;  /* 0x00000000fffff984 */ /* 0x000fe20000000800 */
[----:B------:R1:W-:Y:S06]  /*2200*/  MEMBAR.ALL.CTA ;  /* 0x0000000000007992 */ /* 0x0003ec0000008000 */
[----:B-1----:R-:W1:Y:S01]  /*2210*/  FENCE.VIEW.ASYNC.S ;  /* 0x00000000000073c6 */ /* 0x002e620000000000 */
[----:B------:R-:W-:-:S04]  /*2220*/  PRMT R2, RZ, 0x654, R2 ;  /* 0x00000654ff027816 */ /* 0x000fc80000000002 */
[----:B-1----:R1:W-:Y:S01]  /*2230*/  SYNCS.ARRIVE.TRANS64.RED.A1T0 RZ, [R2+URZ], RZ ;  /* 0x000000ff02ff79a7 */ /* 0x0023e200081004ff */
[----:B--2---:R-:W-:-:S13]  /*2240*/  LOP3.LUT P2, RZ, R6, 0x1, RZ, 0xc0, !PT ;  /* 0x0000000106ff7812 */ /* 0x004fda000784c0ff */
[----:B------:R-:W-:Y:S01]  /*2250*/  @P2 SHF.R.U32.HI R3, RZ, 0x10, R5 ;  /* 0x00000010ff032819 */ /* 0x000fe20000011605 */
[----:B------:R-:W-:Y:S01]  /*2260*/  VOTEU.ANY UP0, P2 ;  /* 0x0000000000ff7886 */ /* 0x000fe20001000100 */
[----:B------:R-:W-:Y:S02]  /*2270*/  @P2 MOV R13, R4 ;  /* 0x00000004000d2202 */ /* 0x000fe40000000f00 */
[----:B------:R-:W-:Y:S02]  /*2280*/  @P2 R2UR.BROADCAST UR8, R3 ;  /* 0x00000000030822ca */ /* 0x000fe400008e0000 */
[----:B------:R-:W-:-:S11]  /*2290*/  @P2 LOP3.LUT R11, R5, 0xffff, RZ, 0xc0, !PT ;  /* 0x0000ffff050b2812 */ /* 0x000fd600078ec0ff */
[----:B------:R-:W-:Y:S01]  /*22a0*/  @UP0 UMOV UR36, UR8 ;  /* 0x0000000800240c82 */ /* 0x000fe20008000000 */
[----:B-1----:R-:W-:Y:S05]  /*22b0*/  @!P0 BRA `(.L_x_40) ;  /* 0x0000000000b88947 */ /* 0x002fea0003800000 */
[----:B------:R-:W3:Y:S01]  /*22c0*/  LDC.64 R4, c[0x0][0xb18] ;  /* 0x0002c600ff047b82 */ /* 0x000ee20000000a00 */
[----:B------:R-:W-:-:S07]  /*22d0*/  ISETP.NE.AND P3, PT, R26, 0x1, PT ;  /* 0x000000011a00780c */ /* 0x000fce0003f65270 */
[----:B------:R-:W1:Y:S08]  /*22e0*/  LDC.64 R6, c[0x0][0xb10] ;  /* 0x0002c400ff067b82 */ /* 0x000e700000000a00 */
[----:B------:R-:W2:Y:S08]  /*22f0*/  LDC R17, c[0x0][0xb20] ;  /* 0x0002c800ff117b82 */ /* 0x000eb00000000800 */
[----:B------:R-:W4:Y:S01]  /*2300*/  LDC R18, c[0x0][0xb0c] ;  /* 0x0002c300ff127b82 */ /* 0x000f220000000800 */
[----:B---3--:R-:W-:Y:S01]  /*2310*/  IMAD.HI.U32 R22, R0, R5, RZ ;  /* 0x0000000500167227 */ /* 0x008fe200078e00ff */
[----:B------:R-:W-:-:S06]  /*2320*/  ISETP.NE.AND P0, PT, R4, 0x1, PT ;  /* 0x000000010400780c */ /* 0x000fcc0003f05270 */
[----:B------:R-:W3:Y:S01]  /*2330*/  LDC.64 R2, c[0x0][0xb28] ;  /* 0x0002ca00ff027b82 */ /* 0x000ee20000000a00 */
[----:B-1----:R-:W-:-:S04]  /*2340*/  IMAD.HI.U32 R20, R9, R6, RZ ;  /* 0x0000000609147227 */ /* 0x002fc800078e00ff */
[----:B------:R-:W-:Y:S01]  /*2350*/  IMAD.HI.U32 R24, R13, R6, RZ ;  /* 0x000000060d187227 */ /* 0x000fe200078e00ff */
[----:B------:R-:W-:Y:S02]  /*2360*/  SHF.R.U32.HI R20, RZ, R7, R20 ;  /* 0x00000007ff147219 */ /* 0x000fe40000011614 */
[----:B--2---:R-:W-:Y:S01]  /*2370*/  SHF.R.U32.HI R19, RZ, R17, R22 ;  /* 0x00000011ff137219 */ /* 0x004fe20000011616 */
[----:B------:R-:W-:Y:S01]  /*2380*/  IMAD.HI.U32 R22, R11, R5, RZ ;  /* 0x000000050b167227 */ /* 0x000fe200078e00ff */
[----:B------:R-:W-:Y:S02]  /*2390*/  SHF.R.U32.HI R24, RZ, R7, R24 ;  /* 0x00000007ff187219 */ /* 0x000fe40000011618 */
[----:B------:R-:W-:Y:S02]  /*23a0*/  SEL R19, R0, R19, !P0 ;  /* 0x0000001300137207 */ /* 0x000fe40004000000 */
[----:B------:R-:W-:Y:S02]  /*23b0*/  SHF.R.U32.HI R22, RZ, R17, R22 ;  /* 0x00000011ff167219 */ /* 0x000fe40000011616 */
[----:B----4-:R-:W-:-:S02]  /*23c0*/  ISETP.NE.AND P1, PT, R18, 0x1, PT ;  /* 0x000000011200780c */ /* 0x010fc40003f25270 */
[----:B------:R-:W-:Y:S02]  /*23d0*/  SEL R5, R11, R22, !P0 ;  /* 0x000000160b057207 */ /* 0x000fe40004000000 */
[----:B------:R-:W-:Y:S02]  /*23e0*/  SEL R21, R9, R20, !P1 ;  /* 0x0000001409157207 */ /* 0x000fe40004800000 */
[----:B------:R-:W-:Y:S01]  /*23f0*/  SEL R7, R13, R24, !P1 ;  /* 0x000000180d077207 */ /* 0x000fe20004800000 */
[----:B---3--:R-:W-:Y:S01]  /*2400*/  IMAD.HI.U32 R20, R19, R2, RZ ;  /* 0x0000000213147227 */ /* 0x008fe200078e00ff */
[----:B------:R-:W-:-:S03]  /*2410*/  IADD3 R17, PT, PT, -R5, RZ, RZ ;  /* 0x000000ff05117210 */ /* 0x000fc60007ffe1ff */
        /* <DEDUP_REMOVED lines=11> */
[----:B------:R-:W-:-:S04]  /*24d0*/  @!P0 IMAD.HI.U32 R20, R7, R2, RZ ;  /* 0x0000000207148227 */ /* 0x000fc800078e00ff */
[----:B------:R-:W-:Y:S01]  /*24e0*/  IMAD.MOV R2, RZ, RZ, -R6 ;  /* 0x000000ffff027224 */ /* 0x000fe200078e0a06 */
[----:B------:R-:W-:-:S03]  /*24f0*/  @!P0 SHF.R.U32.HI R20, RZ, R3, R20 ;  /* 0x00000003ff148219 */ /* 0x000fc60000011614 */
[----:B------:R-:W-:Y:S01]  /*2500*/  IMAD R2, R26, R2, R5 ;  /* 0x000000021a027224 */ /* 0x000fe200078e0205 */
        /* <DEDUP_REMOVED lines=9> */
.L_x_40:
[----:B------:R-:W1:Y:S02]  /*25a0*/  LDCU UR8, c[0x0][0xb30] ;  /* 0x00016600ff0877ac */ /* 0x000e640008000800 */
[----:B-1----:R-:W-:-:S09]  /*25b0*/  UISETP.NE.AND UP0, UPT, UR8, 0x1, UPT ;  /* 0x000000010800788c */ /* 0x002fd2000bf05270 */
[----:B------:R-:W-:Y:S05]  /*25c0*/  BRA.U UP0, `(.L_x_41) ;  /* 0x0000000100407547 */ /* 0x000fea000b800000 */
[----:B------:R-:W1:Y:S08]  /*25d0*/  LDC.64 R4, c[0x0][0xb10] ;  /* 0x0002c400ff047b82 */ /* 0x000e700000000a00 */
[----:B------:R-:W2:Y:S08]  /*25e0*/  LDC.64 R2, c[0x0][0xb18] ;  /* 0x0002c600ff027b82 */ /* 0x000eb00000000a00 */
[----:B------:R-:W4:Y:S08]  /*25f0*/  LDC R6, c[0x0][0xb20] ;  /* 0x0002c800ff067b82 */ /* 0x000f300000000800 */
[----:B------:R-:W3:Y:S01]  /*2600*/  LDC R18, c[0x0][0xb0c] ;  /* 0x0002c300ff127b82 */ /* 0x000ee20000000800 */
[----:B-1----:R-:W-:-:S05]  /*2610*/  IMAD.HI.U32 R4, R13, R4, RZ ;  /* 0x000000040d047227 */ /* 0x002fca00078e00ff */
[----:B------:R-:W-:Y:S01]  /*2620*/  SHF.R.U32.HI R4, RZ, R5, R4 ;  /* 0x00000005ff047219 */ /* 0x000fe20000011604 */
[----:B--2---:R-:W-:Y:S01]  /*2630*/  IMAD.HI.U32 R3, R11, R3, RZ ;  /* 0x000000030b037227 */ /* 0x004fe200078e00ff */
[----:B------:R-:W-:-:S04]  /*2640*/  ISETP.NE.AND P0, PT, R2, 0x1, PT ;  /* 0x000000010200780c */ /* 0x000fc80003f05270 */
[----:B----4-:R-:W-:-:S04]  /*2650*/  SHF.R.U32.HI R6, RZ, R6, R3 ;  /* 0x00000006ff067219 */ /* 0x010fc80000011603 */
[----:B------:R-:W-:Y:S02]  /*2660*/  SEL R3, R11, R6, !P0 ;  /* 0x000000060b037207 */ /* 0x000fe40004000000 */
[----:B---3--:R-:W-:-:S04]  /*2670*/  ISETP.NE.AND P1, PT, R18, 0x1, PT ;  /* 0x000000011200780c */ /* 0x008fc80003f25270 */
[----:B------:R-:W-:-:S05]  /*2680*/  SEL R4, R13, R4, !P1 ;  /* 0x000000040d047207 */ /* 0x000fca0004800000 */
[----:B------:R-:W-:Y:S02]  /*2690*/  IMAD.IADD R5, R3, 0x1, -R4 ;  /* 0x0000000103057824 */ /* 0x000fe400078e0a04 */
[----:B------:R-:W-:Y:S02]  /*26a0*/  IMAD.IADD R3, R4, 0x1, -R3 ;  /* 0x0000000104037824 */ /* 0x000fe400078e0a03 */
[----:B------:R-:W-:Y:S02]  /*26b0*/  IMAD R13, R5, R18, R13 ;  /* 0x00000012050d7224 */ /* 0x000fe400078e020d */
[----:B------:R-:W-:-:S07]  /*26c0*/  IMAD R11, R3, R2, R11 ;  /* 0x00000002030b7224 */ /* 0x000fce00078e020b */
.L_x_41:
[----:B------:R-:W-:Y:S01]  /*26d0*/  VIADD R14, R14, 0x1 ;  /* 0x000000010e0e7836 */ /* 0x000fe20000000000 */
[----:B------:R-:W-:Y:S01]  /*26e0*/  PLOP3.LUT P1, PT, PT, PT, PT, 0x80, 0x8 ;  /* 0x000000000008781c */ /* 0x000fe20003f2f070 */
[----:B------:R-:W-:Y:S02]  /*26f0*/  IMAD.IADD R21, R13, 0x1, R60 ;  /* 0x000000010d157824 */ /* 0x000fe400078e023c */
[----:B------:R-:W-:Y:S01]  /*2700*/  IMAD.IADD R20, R11, 0x1, R58 ;  /* 0x000000010b147824 */ /* 0x000fe200078e023a */
[----:B------:R-:W-:-:S04]  /*2710*/  ISETP.NE.AND P0, PT, R14, 0x2, PT ;  /* 0x000000020e00780c */ /* 0x000fc80003f05270 */
[----:B------:R-:W-:Y:S02]  /*2720*/  SEL R3, RZ, 0x1, P0 ;  /* 0x00000001ff037807 */ /* 0x000fe40000000000 */
[----:B------:R-:W-:Y:S02]  /*2730*/  SEL R14, R14, RZ, P0 ;  /* 0x000000ff0e0e7207 */ /* 0x000fe40000000000 */
[----:B------:R-:W-:Y:S01]  /*2740*/  LOP3.LUT R12, R12, R3, RZ, 0x3c, !PT ;  /* 0x000000030c0c7212 */ /* 0x000fe200078e3cff */
[----:B------:R-:W-:Y:S06]  /*2750*/  @P2 BRA `(.L_x_42) ;  /* 0xfffffff0000c2947 */ /* 0x000fec000383ffff */
[----:B------:R-:W-:Y:S01]  /*2760*/  UIADD3 UR6, UPT, UPT, UR6, 0x28, URZ ;  /* 0x0000002806067890 */ /* 0x000fe2000fffe0ff */
[----:B------:R-:W-:-:S03]  /*2770*/  SHF.L.U32 R3, R15, 0x1f, RZ ;  /* 0x0000001f0f037819 */ /* 0x000fc600000006ff */
[----:B------:R-:W-:-:S09]  /*2780*/  ULEA UR4, UR23, UR6, 0x3 ;  /* 0x0000000617047291 */ /* 0x000fd2000f8e18ff */
[----:B------:R-:W1:Y:S02]  /*2790*/  SYNCS.PHASECHK.TRANS64.TRYWAIT P0, [UR4], R3 ;  /* 0x00000003ff0075a7 */ /* 0x000e640008001104 */
[----:B-1----:R-:W-:Y:S05]  /*27a0*/  @!P0 BRA `(.L_x_43) ;  /* 0x0000006400648947 */ /* 0x002fea0003800000 */
.L_x_155:
[----:B------:R-:W-:-:S04]  /*27b0*/  UIADD3 UR5, UPT, UPT, UR23, 0x1, URZ ;  /* 0x0000000117057890 */ /* 0x000fc8000fffe0ff */
[----:B------:R-:W-:-:S04]  /*27c0*/  UISETP.NE.AND UP0, UPT, UR5, 0x5, UPT ;  /* 0x000000050500788c */ /* 0x000fc8000bf05270 */
[----:B------:R-:W-:Y:S02]  /*27d0*/  USEL UR7, URZ, 0x1, UP0 ;  /* 0x00000001ff077887 */ /* 0x000fe40008000000 */
[----:B------:R-:W-:-:S04]  /*27e0*/  USEL UR5, UR5, URZ, UP0 ;  /* 0x000000ff05057287 */ /* 0x000fc80008000000 */
[----:B------:R-:W-:Y:S01]  /*27f0*/  ULEA UR4, UR5, UR6, 0x3 ;  /* 0x0000000605047291 */ /* 0x000fe2000f8e18ff */
[----:B------:R-:W-:-:S04]  /*2800*/  LOP3.LUT R2, R15, UR7, RZ, 0x3c, !PT ;  /* 0x000000070f027c12 */ /* 0x000fc8000f8e3cff */
[----:B-1----:R-:W-:-:S04]  /*2810*/  SHF.L.U32 R3, R2, 0x1f, RZ ;  /* 0x0000001f02037819 */ /* 0x002fc800000006ff */
[----:B------:R-:W1:Y:S02]  /*2820*/  SYNCS.PHASECHK.TRANS64.TRYWAIT P0, [UR4], R3 ;  /* 0x00000003ff0075a7 */ /* 0x000e640008001104 */
[----:B-1----:R-:W-:Y:S05]  /*2830*/  @!P0 BRA `(.L_x_44) ;  /* 0x0000006400588947 */ /* 0x002fea0003800000 */
.L_x_157:
        /* <DEDUP_REMOVED lines=9> */
.L_x_159:
        /* <DEDUP_REMOVED lines=9> */
.L_x_161:
[----:B------:R-:W-:-:S04]  /*2960*/  UIADD3 UR5, UPT, UPT, UR5, 0x1, URZ ;  /* 0x0000000105057890 */ /* 0x000fc8000fffe0ff */
[----:B------:R-:W-:-:S04]  /*2970*/  UISETP.NE.AND UP0, UPT, UR5, 0x5, UPT ;  /* 0x000000050500788c */ /* 0x000fc8000bf05270 */
[----:B------:R-:W-:Y:S02]  /*2980*/  USEL UR4, URZ, 0x1, UP0 ;  /* 0x00000001ff047887 */ /* 0x000fe40008000000 */
[----:B------:R-:W-:-:S04]  /*2990*/  USEL UR5, UR5, URZ, UP0 ;  /* 0x000000ff05057287 */ /* 0x000fc80008000000 */
[----:B------:R-:W-:Y:S01]  /*29a0*/  ULEA UR5, UR5, UR6, 0x3 ;  /* 0x0000000605057291 */ /* 0x000fe2000f8e18ff */
[----:B-1----:R-:W-:-:S04]  /*29b0*/  LOP3.LUT R3, R2, UR4, RZ, 0x3c, !PT ;  /* 0x0000000402037c12 */ /* 0x002fc8000f8e3cff */
[----:B------:R-:W-:Y:S01]  /*29c0*/  SHF.L.U32 R3, R3, 0x1f, RZ ;  /* 0x0000001f03037819 */ /* 0x000fe200000006ff */
[----:B---3--:R-:W-:-:S07]  /*29d0*/  IMAD.U32 R0, RZ, RZ, UR5 ;  /* 0x00000005ff007e24 */ /* 0x008fce000f8e00ff */
.L_x_47:
[----:B-1----:R1:W2:Y:S02]  /*29e0*/  SYNCS.PHASECHK.TRANS64.TRYWAIT P0, [R0+URZ], R3 ;  /* 0x00000003000075a7 */ /* 0x0022a400080011ff */
[----:B--2---:R-:W-:Y:S05]  /*29f0*/  @!P0 NANOSLEEP.SYNCS 0x989680 ;  /* 0x009896800000895d */ /* 0x004fea0003900000 */
[----:B------:R-:W2:Y:S02]  /*2a00*/  @!P0 SYNCS.PHASECHK.TRANS64 P0, [R0+URZ], R3 ;  /* 0x00000003000085a7 */ /* 0x000ea400080010ff */
[----:B--2---:R-:W-:Y:S05]  /*2a10*/  @P0 EXIT ;  /* 0x000000000000094d */ /* 0x004fea0003800000 */
[----:B------:R-:W-:Y:S05]  /*2a20*/  BRA `(.L_x_47) ;  /* 0xfffffffc00ec7947 */ /* 0x000fea000383ffff */
.L_x_22:
[----:B------:R-:W-:-:S04]  /*2a30*/  UISETP.NE.AND UP1, UPT, UR37, URZ, UPT ;  /* 0x000000ff2500728c */ /* 0x000fc8000bf25270 */
[----:B------:R-:W-:-:S09]  /*2a40*/  UISETP.NE.OR UP1, UPT, UR10, 0x1, UP1 ;  /* 0x000000010a00788c */ /* 0x000fd20008f25670 */
[----:B------:R-:W-:Y:S05]  /*2a50*/  BRA.U UP1, `(.L_x_48) ;  /* 0x00000005014c7547 */ /* 0x000fea000b800000 */
[----:B------:R-:W-:Y:S01]  /*2a60*/  HFMA2 R11, -RZ, RZ, 0, 0 ;  /* 0x00000000ff0b7431 */ /* 0x000fe200000001ff */
[----:B------:R-:W-:Y:S01]  /*2a70*/  ISETP.GE.U32.AND P2, PT, R10, 0x2, PT ;  /* 0x000000020a00780c */ /* 0x000fe20003f46070 */
[----:B------:R-:W-:Y:S01]  /*2a80*/  IMAD.MOV.U32 R12, RZ, RZ, 0x1 ;  /* 0x00000001ff0c7424 */ /* 0x000fe200078e00ff */
[----:B------:R-:W-:Y:S01]  /*2a90*/  CS2R R8, SRZ ;  /* 0x0000000000087805 */ /* 0x000fe2000001ff00 */
[----:B------:R-:W-:Y:S01]  /*2aa0*/  IMAD.MOV.U32 R3, RZ, RZ, RZ ;  /* 0x000000ffff037224 */ /* 0x000fe200078e00ff */
[----:B------:R-:W-:Y:S01]  /*2ab0*/  UMOV UR4, 0x400 ;  /* 0x0000040000047882 */ /* 0x000fe20000000000 */
[----:B------:R-:W-:Y:S01]  /*2ac0*/  UMOV UR6, URZ ;  /* 0x000000ff00067c82 */ /* 0x000fe20008000000 */
[----:B------:R-:W-:-:S12]  /*2ad0*/  ULEA UR37, UR37, UR4, 0x18 ;  /* 0x0000000425257291 */ /* 0x000fd8000f8ec0ff */
.L_x_52:
[----:B------:R-:W-:Y:S02]  /*2ae0*/  LEA R0, R3, UR37, 0x3 ;  /* 0x0000002503007c11 */ /* 0x000fe4000f8e18ff */
[----:B------:R-:W-:-:S03]  /*2af0*/  SHF.L.U32 R5, R8, 0x1f, RZ ;  /* 0x0000001f08057819 */ /* 0x000fc600000006ff */
[----:B------:R-:W-:Y:S01]  /*2b00*/  VIADD R4, R0, 0x110 ;  /* 0x0000011000047836 */ /* 0x000fe20000000000 */
[----:B------:R-:W1:Y:S02]  /*2b10*/  SYNCS.PHASECHK.TRANS64.TRYWAIT P0, [R0+URZ+0x100], R5 ;  /* 0x00010005000075a7 */ /* 0x000e6400080011ff */
[----:B-1----:R-:W-:Y:S05]  /*2b20*/  @!P0 BRA `(.L_x_49) ;  /* 0x0000006000e48947 */ /* 0x002fea0003800000 */
.L_x_162:
[----:B------:R-:W-:Y:S01]  /*2b30*/  ULEA UR5, UR6, UR37, 0x3 ;  /* 0x0000002506057291 */ /* 0x000fe2000f8e18ff */
[----:B------:R-:W-:Y:S01]  /*2b40*/  PRMT R4, RZ, 0x654, R4 ;  /* 0x00000654ff047816 */ /* 0x000fe20000000004 */
[----:B-1----:R-:W-:Y:S01]  /*2b50*/  @!P2 IMAD.MOV.U32 R5, RZ, RZ, 0x10 ;  /* 0x00000010ff05a424 */ /* 0x002fe200078e00ff */
[----:B------:R-:W-:Y:S01]  /*2b60*/  SHF.L.U32 R7, R12, 0x1f, RZ ;  /* 0x0000001f0c077819 */ /* 0x000fe200000006ff */
[----:B------:R-:W-:Y:S01]  /*2b70*/  UIADD3 UR4, UPT, UPT, UR5, 0xa0, URZ ;  /* 0x000000a005047890 */ /* 0x000fe2000fffe0ff */
[----:B------:R1:W-:Y:S05]  /*2b80*/  SYNCS.ARRIVE.TRANS64.RED.A1T0 RZ, [R4+URZ], RZ ;  /* 0x000000ff04ff79a7 */ /* 0x0003ea00081004ff */
[----:B------:R-:W-:Y:S01]  /*2b90*/  IMAD.U32 R13, RZ, RZ, UR4 ;  /* 0x00000004ff0d7e24 */ /* 0x000fe2000f8e00ff */
[----:B------:R-:W2:Y:S04]  /*2ba0*/  SYNCS.PHASECHK.TRANS64.TRYWAIT P0, [UR5+0xb0], R7 ;  /* 0x0000b007ff0075a7 */ /* 0x000ea80008001105 */
[----:B------:R-:W-:Y:S01]  /*2bb0*/  PRMT R13, R10, 0x654, R13 ;  /* 0x000006540a0d7816 */ /* 0x000fe2000000000d */
[----:B-12---:R-:W-:Y:S06]  /*2bc0*/  @!P0 BRA `(.L_x_50) ;  /* 0x0000006000d08947 */ /* 0x006fec0003800000 */
.L_x_164:
[----:B------:R-:W-:Y:S01]  /*2bd0*/  ULEA UR4, UR6, UR37, 0x4 ;  /* 0x0000002506047291 */ /* 0x000fe2000f8e20ff */
[----:B------:R-:W-:Y:S01]  /*2be0*/  SEL R2, R13, R2, !P2 ;  /* 0x000000020d027207 */ /* 0x000fe20005000000 */
[----:B------:R-:W-:Y:S01]  /*2bf0*/  UIADD3 UR5, UPT, UPT, UR5, 0xa0, URZ ;  /* 0x000000a005057890 */ /* 0x000fe2000fffe0ff */
[----:B-1----:R-:W-:Y:S01]  /*2c00*/  LEA R0, R11, UR37, 0x3 ;  /* 0x000000250b007c11 */ /* 0x002fe2000f8e18ff */
[----:B------:R-:W-:Y:S01]  /*2c10*/  UIADD3 UR4, UPT, UPT, UR4, 0x130, URZ ;  /* 0x0000013004047890 */ /* 0x000fe2000fffe0ff */
[----:B------:R1:W-:Y:S01]  /*2c20*/  @!P2 SYNCS.ARRIVE.TRANS64.RED RZ, [R2+URZ], R5 ;  /* 0x0000000502ffa9a7 */ /* 0x0003e200080004ff */
[----:B------:R-:W-:Y:S01]  /*2c30*/  UIADD3 UR6, UPT, UPT, UR6, 0x1, URZ ;  /* 0x0000000106067890 */ /* 0x000fe2000fffe0ff */
[----:B------:R-:W-:-:S03]  /*2c40*/  VIADD R3, R3, 0x1 ;  /* 0x0000000103037836 */ /* 0x000fc60000000000 */
[----:B------:R-:W-:Y:S02]  /*2c50*/  UISETP.NE.AND UP0, UPT, UR6, 0x2, UPT ;  /* 0x000000020600788c */ /* 0x000fe4000bf05270 */
[----:B------:R-:W-:Y:S01]  /*2c60*/  ISETP.NE.AND P0, PT, R3, 0x2, PT ;  /* 0x000000020300780c */ /* 0x000fe20003f05270 */
[----:B------:R-:W-:Y:S06]  /*2c70*/  UGETNEXTWORKID.BROADCAST [UR4], [UR5] ;  /* 0x00000000040073ca */ /* 0x000fec0008000100 */
[----:B------:R-:W-:Y:S02]  /*2c80*/  USEL UR4, URZ, 0x1, UP0 ;  /* 0x00000001ff047887 */ /* 0x000fe40008000000 */
[----:B------:R-:W-:-:S04]  /*2c90*/  USEL UR6, UR6, URZ, UP0 ;  /* 0x000000ff06067287 */ /* 0x000fc80008000000 */
[----:B------:R-:W-:Y:S02]  /*2ca0*/  LOP3.LUT R12, R12, UR4, RZ, 0x3c, !PT ;  /* 0x000000040c0c7c12 */ /* 0x000fe4000f8e3cff */
[----:B-1----:R-:W-:-:S04]  /*2cb0*/  SHF.L.U32 R5, R9, 0x1f, RZ ;  /* 0x0000001f09057819 */ /* 0x002fc800000006ff */
[----:B------:R-:W1:Y:S02]  /*2cc0*/  SYNCS.PHASECHK.TRANS64.TRYWAIT P1, [R0+URZ+0xa0], R5 ;  /* 0x0000a005000075a7 */ /* 0x000e6400080211ff */
[----:B-1----:R-:W-:Y:S05]  /*2cd0*/  @!P1 BRA `(.L_x_51) ;  /* 0x0000006000a49947 */ /* 0x002fea0003800000 */
.L_x_165:
[----:B------:R-:W-:Y:S01]  /*2ce0*/  LEA R4, R11, UR37, 0x4 ;  /* 0x000000250b047c11 */ /* 0x000fe2000f8e20ff */
[----:B-1----:R-:W-:Y:S01]  /*2cf0*/  VIADD R0, R0, 0xb0 ;  /* 0x000000b000007836 */ /* 0x002fe20000000000 */
[----:B------:R-:W-:Y:S01]  /*2d00*/  SEL R3, R3, RZ, P0 ;  /* 0x000000ff03037207 */ /* 0x000fe20000000000 */
[----:B------:R-:W-:-:S03]  /*2d10*/  VIADD R11, R11, 0x1 ;  /* 0x000000010b0b7836 */ /* 0x000fc60000000000 */
[----:B------:R-:W1:Y:S01]  /*2d20*/  LDS.128 R4, [R4+0x130] ;  /* 0x0001300004047984 */ /* 0x000e620000000c00 */
[----:B------:R-:W-:Y:S02]  /*2d30*/  PRMT R0, RZ, 0x654, R0 ;  /* 0x00000654ff007816 */ /* 0x000fe40000000000 */
[C---:B------:R-:W-:Y:S01]  /*2d40*/  ISETP.NE.AND P1, PT, R11.reuse, 0x2, PT ;  /* 0x000000020b00780c */ /* 0x040fe20003f25270 */
[----:B------:R-:W-:Y:S01]  /*2d50*/  @!PT LDS RZ, [RZ] ;  /* 0x00000000fffff984 */ /* 0x000fe20000000800 */
[----:B------:R-:W-:Y:S01]  /*2d60*/  @!PT LDS RZ, [RZ] ;  /* 0x00000000fffff984 */ /* 0x000fe20000000800 */
[----:B------:R-:W-:Y:S01]  /*2d70*/  @!PT LDS RZ, [RZ] ;  /* 0x00000000fffff984 */ /* 0x000fe20000000800 */
[----:B------:R-:W-:Y:S01]  /*2d80*/  @!PT LDS RZ, [RZ] ;  /* 0x00000000fffff984 */ /* 0x000fe20000000800 */
[----:B------:R2:W-:Y:S06]  /*2d90*/  MEMBAR.ALL.CTA ;  /* 0x0000000000007992 */ /* 0x0005ec0000008000 */
[----:B--2---:R-:W2:Y:S01]  /*2da0*/  FENCE.VIEW.ASYNC.S ;  /* 0x00000000000073c6 */ /* 0x004ea20000000000 */
[----:B------:R-:W-:Y:S01]  /*2db0*/  SEL R11, R11, RZ, P1 ;  /* 0x000000ff0b0b7207 */ /* 0x000fe20000800000 */
[----:B--2---:R2:W-:Y:S01]  /*2dc0*/  SYNCS.ARRIVE.TRANS64.RED.A1T0 RZ, [R0+URZ], RZ ;  /* 0x000000ff00ff79a7 */ /* 0x0045e200081004ff */
[----:B-1----:R-:W-:-:S02]  /*2dd0*/  LOP3.LUT P3, RZ, R6, 0x1, RZ, 0xc0, !PT ;  /* 0x0000000106ff7812 */ /* 0x002fc4000786c0ff */
[----:B------:R-:W-:-:S04]  /*2de0*/  SEL R5, RZ, 0x1, P0 ;  /* 0x00000001ff057807 */ /* 0x000fc80000000000 */
[----:B------:R-:W-:Y:S02]  /*2df0*/  LOP3.LUT R8, R8, R5, RZ, 0x3c, !PT ;  /* 0x0000000508087212 */ /* 0x000fe400078e3cff */
[----:B--2---:R-:W-:-:S04]  /*2e00*/  SEL R0, RZ, 0x1, P1 ;  /* 0x00000001ff007807 */ /* 0x004fc80000800000 */
[----:B------:R-:W-:Y:S01]  /*2e10*/  LOP3.LUT R9, R9, R0, RZ, 0x3c, !PT ;  /* 0x0000000009097212 */ /* 0x000fe200078e3cff */
[----:B------:R-:W-:Y:S06]  /*2e20*/  @P3 BRA `(.L_x_52) ;  /* 0xfffffffc002c3947 */ /* 0x000fec000383ffff */
[----:B------:R-:W-:Y:S01]  /*2e30*/  ULEA UR5, UR6, UR37, 0x3 ;  /* 0x0000002506057291 */ /* 0x000fe2000f8e18ff */
[----:B------:R-:W-:-:S08]  /*2e40*/  SHF.L.U32 R3, R12, 0x1f, RZ ;  /* 0x0000001f0c037819 */ /* 0x000fd000000006ff */
[----:B------:R-:W1:Y:S02]  /*2e50*/  SYNCS.PHASECHK.TRANS64 P0, [UR5+0xb0], R3 ;  /* 0x0000b003ff0075a7 */ /* 0x000e640008001005 */
[----:B-1----:R-:W-:Y:S05]  /*2e60*/  @P0 BRA `(.L_x_53) ;  /* 0x0000000000080947 */ /* 0x002fea0003800000 */
[----:B------:R-:W1:Y:S02]  /*2e70*/  SYNCS.PHASECHK.TRANS64.TRYWAIT P0, [UR5+0xb0], R3 ;  /* 0x0000b003ff0075a7 */ /* 0x000e640008001105 */
[----:B-1----:R-:W-:Y:S05]  /*2e80*/  @!P0 BRA `(.L_x_54) ;  /* 0x00000060004c8947 */ /* 0x002fea0003800000 */
.L_x_53:
[----:B------:R-:W-:-:S04]  /*2e90*/  UIADD3 UR4, UPT, UPT, UR6, 0x1, URZ ;  /* 0x0000000106047890 */ /* 0x000fc8000fffe0ff */
[----:B------:R-:W-:-:S04]  /*2ea0*/  UISETP.NE.AND UP0, UPT, UR4, 0x2, UPT ;  /* 0x000000020400788c */ /* 0x000fc8000bf05270 */
[----:B------:R-:W-:Y:S02]  /*2eb0*/  USEL UR7, URZ, 0x1, UP0 ;  /* 0x00000001ff077887 */ /* 0x000fe40008000000 */
[----:B------:R-:W-:-:S04]  /*2ec0*/  USEL UR4, UR4, URZ, UP0 ;  /* 0x000000ff04047287 */ /* 0x000fc80008000000 */
[----:B------:R-:W-:Y:S01]  /*2ed0*/  ULEA UR4, UR4, UR37, 0x3 ;  /* 0x0000002504047291 */ /* 0x000fe2000f8e18ff */
[----:B-1----:R-:W-:-:S04]  /*2ee0*/  LOP3.LUT R3, R12, UR7, RZ, 0x3c, !PT ;  /* 0x000000070c037c12 */ /* 0x002fc8000f8e3cff */
[----:B------:R-:W-:-:S04]  /*2ef0*/  SHF.L.U32 R0, R3, 0x1f, RZ ;  /* 0x0000001f03007819 */ /* 0x000fc800000006ff */
[----:B------:R-:W1:Y:S02]  /*2f00*/  SYNCS.PHASECHK.TRANS64 P0, [UR4+0xb0], R0 ;  /* 0x0000b000ff0075a7 */ /* 0x000e640008001004 */
[----:B-1----:R-:W-:Y:S05]  /*2f10*/  @P0 EXIT ;  /* 0x000000000000094d */ /* 0x002fea0003800000 */
[----:B------:R-:W-:Y:S02]  /*2f20*/  SHF.L.U32 R3, R3, 0x1f, RZ ;  /* 0x0000001f03037819 */ /* 0x000fe400000006ff */
[----:B------:R-:W-:-:S07]  /*2f30*/  MOV R0, UR4 ;  /* 0x0000000400007c02 */ /* 0x000fce0008000f00 */
.L_x_55:
[----:B-1----:R1:W2:Y:S02]  /*2f40*/  SYNCS.PHASECHK.TRANS64.TRYWAIT P0, [R0+URZ+0xb0], R3 ;  /* 0x0000b003000075a7 */ /* 0x0022a400080011ff */
[----:B--2---:R-:W-:Y:S05]  /*2f50*/  @!P0 NANOSLEEP.SYNCS 0x989680 ;  /* 0x009896800000895d */ /* 0x004fea0003900000 */
[----:B------:R-:W2:Y:S02]  /*2f60*/  @!P0 SYNCS.PHASECHK.TRANS64 P0, [R0+URZ+0xb0], R3 ;  /* 0x0000b003000085a7 */ /* 0x000ea400080010ff */
[----:B--2---:R-:W-:Y:S05]  /*2f70*/  @P0 EXIT ;  /* 0x000000000000094d */ /* 0x004fea0003800000 */
[----:B------:R-:W-:Y:S05]  /*2f80*/  BRA `(.L_x_55) ;  /* 0xfffffffc00ec7947 */ /* 0x000fea000383ffff */
.L_x_48:
[----:B------:R-:W-:Y:S05]  /*2f90*/  BRA.U UP4, `(.L_x_56) ;  /* 0x0000001504487547 */ /* 0x000fea000b800000 */
[----:B------:R-:W-:Y:S01]  /*2fa0*/  UMOV UR6, 0x40 ;  /* 0x0000004000067882 */ /* 0x000fe20000000000 */
[----:B------:R-:W-:Y:S01]  /*2fb0*/  NOP ;  /* 0x0000000000007918 */ /* 0x000fe20000000000 */
[----:B------:R-:W-:Y:S01]  /*2fc0*/  ULEA UR6, UR37, UR6, 0x18 ;  /* 0x0000000625067291 */ /* 0x000fe2000f8ec0ff */
[----:B------:R-:W-:Y:S02]  /*2fd0*/  UMOV UR7, 0x400 ;  /* 0x0000040000077882 */ /* 0x000fe40000000000 */
[----:B------:R-:W-:-:S06]  /*2fe0*/  ULEA UR37, UR37, UR7, 0x18 ;  /* 0x0000000725257291 */ /* 0x000fcc000f8ec0ff */
[----:B------:R-:W1:Y:S02]  /*2ff0*/  LDS.U8 R2, [UR6+0x1c] ;  /* 0x00001c06ff027984 */ /* 0x000e640008000000 */
[----:B-1----:R-:W-:-:S13]  /*3000*/  ISETP.NE.AND P0, PT, R2, RZ, PT ;  /* 0x000000ff0200720c */ /* 0x002fda0003f05270 */
[----:B------:R-:W-:Y:S05]  /*3010*/  @P0 BRA `(.L_x_57) ;  /* 0x0000000400080947 */ /* 0x000fea0003800000 */
[----:B------:R-:W-:Y:S02]  /*3020*/  UISETP.NE.U32.AND UP0, UPT, UR5, 0x1, UPT ;  /* 0x000000010500788c */ /* 0x000fe4000bf05070 */
[----:B------:R-:W-:-:S07]  /*3030*/  UIADD3 UR8, UPT, UPT, UR6, 0x8, URZ ;  /* 0x0000000806087890 */ /* 0x000fce000fffe0ff */
[----:B------:R-:W-:Y:S05]  /*3040*/  BRA.U !UP0, `(.L_x_58) ;  /* 0x00000001089c7547 */ /* 0x000fea000b800000 */
[----:B------:R-:W-:Y:S01]  /*3050*/  ELECT P0, URZ, PT ;  /* 0x0000000000ff782f */ /* 0x000fe20003800000 */
[----:B------:R-:W-:-:S12]  /*3060*/  BSSY B0, `(.L_x_58) ;  /* 0x0000025000007945 */ /* 0x000fd80003800000 */
[----:B------:R-:W-:Y:S05]  /*3070*/  @!P0 BRA `(.L_x_59) ;  /* 0x00000000008c8947 */ /* 0x000fea0003800000 */
[----:B------:R-:W-:-:S05]  /*3080*/  UMOV UR7, 0x10 ;  /* 0x0000001000077882 */ /* 0x000fca0000000000 */
[----:B------:R-:W-:Y:S04]  /*3090*/  DEPBAR.LE SB1, 0x36 ;  /* 0x00009d800000791a */ /* 0x000fe80000000000 */
[----:B------:R-:W1:Y:S02]  /*30a0*/  UTCATOMSWS.2CTA.FIND_AND_SET.ALIGN UP1, UR7, UR7 ;  /* 0x00000007000775e3 */ /* 0x000e640008220800 */
[----:B-1----:R-:W-:Y:S01]  /*30b0*/  MOV R11, UR7 ;  /* 0x00000007000b7c02 */ /* 0x002fe20008000f00 */
[----:B------:R-:W-:Y:S06]  /*30c0*/  BRA.U UP1, `(.L_x_60) ;  /* 0x0000000101187547 */ /* 0x000fec000b800000 */
.L_x_61:
[----:B------:R-:W-:Y:S05]  /*30d0*/  NANOSLEEP 0x64 ;  /* 0x000000640000795d */ /* 0x000fea0003800000 */
[----:B------:R-:W-:-:S05]  /*30e0*/  UMOV UR7, 0x10 ;  /* 0x0000001000077882 */ /* 0x000fca0000000000 */
[----:B------:R-:W-:Y:S04]  /*30f0*/  DEPBAR.LE SB1, 0x36 ;  /* 0x00009d800000791a */ /* 0x000fe80000000000 */
[----:B------:R-:W1:Y:S02]  /*3100*/  UTCATOMSWS.2CTA.FIND_AND_SET.ALIGN UP1, UR7, UR7 ;  /* 0x00000007000775e3 */ /* 0x000e640008220800 */
[----:B-1----:R-:W-:Y:S01]  /*3110*/  MOV R11, UR7 ;  /* 0x00000007000b7c02 */ /* 0x002fe20008000f00 */
[----:B------:R-:W-:Y:S05]  /*3120*/  BRA.U !UP1, `(.L_x_61) ;  /* 0xfffffffd09e87547 */ /* 0x000fea000b83ffff */
.L_x_60:
[----:B------:R-:W1:Y:S01]  /*3130*/  LDS R5, [UR6+0x10] ;  /* 0x00001006ff057984 */ /* 0x000e620008000800 */
[----:B------:R-:W-:Y:S01]  /*3140*/  IMAD.U32 R3, RZ, RZ, UR37 ;  /* 0x00000025ff037e24 */ /* 0x000fe2000f8e00ff */
[----:B------:R-:W-:-:S03]  /*3150*/  MOV R2, UR4 ;  /* 0x0000000400027c02 */ /* 0x000fc60008000f00 */
[----:B------:R-:W-:Y:S01]  /*3160*/  VIADD R3, R3, 0x150 ;  /* 0x0000015003037836 */ /* 0x000fe20000000000 */
[----:B-1----:R-:W-:-:S04]  /*3170*/  SHF.L.U32 R5, R5, 0x1f, RZ ;  /* 0x0000001f05057819 */ /* 0x002fc800000006ff */
[----:B------:R-:W1:Y:S02]  /*3180*/  SYNCS.PHASECHK.TRANS64.TRYWAIT P0, [UR6+0x8], R5 ;  /* 0x00000805ff0075a7 */ /* 0x000e640008001106 */
[----:B-1----:R-:W-:Y:S05]  /*3190*/  @P0 BRA `(.L_x_62) ;  /* 0x0000000000080947 */ /* 0x002fea0003800000 */
[----:B------:R-:W1:Y:S02]  /*31a0*/  SYNCS.PHASECHK.TRANS64.TRYWAIT P0, [UR6+0x8], R5 ;  /* 0x00000805ff0075a7 */ /* 0x000e640008001106 */
[----:B-1----:R-:W-:Y:S05]  /*31b0*/  @!P0 BRA `(.L_x_63) ;  /* 0x0000005c00988947 */ /* 0x002fea0003800000 */
.L_x_62:
[----:B-1----:R-:W-:Y:S01]  /*31c0*/  HFMA2 R4, -RZ, RZ, 0, 5.9604644775390625e-08 ;  /* 0x00000001ff047431 */ /* 0x002fe200000001ff */
[----:B------:R-:W-:Y:S01]  /*31d0*/  UPRMT UR7, UR4, 0x654, UR8 ;  /* 0x0000065404077896 */ /* 0x000fe20008000008 */
[----:B------:R-:W-:Y:S01]  /*31e0*/  IMAD.MOV.U32 R6, RZ, RZ, 0xffff ;  /* 0x0000ffffff067424 */ /* 0x000fe200078e00ff */
[----:B------:R-:W-:Y:S01]  /*31f0*/  PRMT R2, R2, 0x654, R3 ;  /* 0x0000065402027816 */ /* 0x000fe20000000003 */
[----:B------:R-:W-:Y:S02]  /*3200*/  IMAD.MOV.U32 R5, RZ, RZ, 0x4 ;  /* 0x00000004ff057424 */ /* 0x000fe400078e00ff */
[----:B------:R-:W-:Y:S01]  /*3210*/  IMAD.SHL.U32 R9, R11, 0x20, RZ ;  /* 0x000000200b097824 */ /* 0x000fe200078e00ff */
[----:B------:R-:W-:Y:S02]  /*3220*/  MOV R3, UR7 ;  /* 0x0000000700037c02 */ /* 0x000fe40008000f00 */
[-C--:B------:R-:W-:Y:S01]  /*3230*/  SHF.L.U32 R7, R6, R11.reuse, RZ ;  /* 0x0000000b06077219 */ /* 0x080fe200000006ff */
[----:B------:R1:W-:Y:S01]  /*3240*/  SYNCS.ARRIVE.TRANS64.RED RZ, [UR7], R5 ;  /* 0x00000005ffff79a7 */ /* 0x0003e20008000407 */
[----:B------:R-:W-:Y:S01]  /*3250*/  SHF.L.U32 R6, R4, R11, RZ ;  /* 0x0000000b04067219 */ /* 0x000fe200000006ff */
[----:B------:R1:W-:Y:S04]  /*3260*/  STS [UR37+0x150], R9 ;  /* 0x00015009ff007988 */ /* 0x0003e80008000825 */
[----:B------:R1:W-:Y:S04]  /*3270*/  STAS [R2.64], R11 ;  /* 0x0000000b02007dbd */ /* 0x0003e8000c0008ff */
[----:B------:R1:W-:Y:S04]  /*3280*/  ATOMS.OR RZ, [UR6+0x14], R7 ;  /* 0x00001407ffff798c */ /* 0x0003e8000b000006 */
[----:B------:R1:W-:Y:S04]  /*3290*/  ATOMS.OR RZ, [UR6+0x18], R6 ;  /* 0x00001806ffff798c */ /* 0x0003e8000b000006 */
[----:B------:R1:W-:Y:S02]  /*32a0*/  ATOMS.XOR RZ, [UR6+0x10], R4 ;  /* 0x00001004ffff798c */ /* 0x0003e4000b800006 */
.L_x_59:
[----:B------:R-:W-:Y:S05]  /*32b0*/  BSYNC B0 ;  /* 0x0000000000007941 */ /* 0x000fea0003800000 */
.L_x_58:
[----:B------:R-:W-:Y:S05]  /*32c0*/  BRA.U UP0, `(.L_x_64) ;  /* 0x00000001006c7547 */ /* 0x000fea000b800000 */
[----:B------:R-:W-:-:S03]  /*32d0*/  UMOV UR7, 0xffffffff ;  /* 0xffffffff00077882 */ /* 0x000fc60000000000 */
[----:B------:R-:W-:Y:S05]  /*32e0*/  BRA.DIV UR7, `(.L_x_65) ;  /* 0x0000005e07647947 */ /* 0x000fea000b800000 */
[----:B------:R-:W-:-:S13]  /*32f0*/  ELECT P6, URZ, PT ;  /* 0x0000000000ff782f */ /* 0x000fda00038c0000 */
.L_x_169:
[----:B------:R-:W-:Y:S05]  /*3300*/  @!P6 BRA `(.L_x_64) ;  /* 0x00000000005ce947 */ /* 0x000fea0003800000 */
[----:B-1----:R-:W1:Y:S02]  /*3310*/  LDS R3, [UR6+0x10] ;  /* 0x00001006ff037984 */ /* 0x002e640008000800 */
[----:B-1----:R-:W-:-:S04]  /*3320*/  SHF.L.U32 R3, R3, 0x1f, RZ ;  /* 0x0000001f03037819 */ /* 0x002fc800000006ff */
[----:B------:R-:W1:Y:S02]  /*3330*/  SYNCS.PHASECHK.TRANS64.TRYWAIT P0, [UR6+0x8], R3 ;  /* 0x00000803ff0075a7 */ /* 0x000e640008001106 */
[----:B-1----:R-:W-:Y:S05]  /*3340*/  @P0 BRA `(.L_x_66) ;  /* 0x0000000000080947 */ /* 0x002fea0003800000 */
[----:B------:R-:W1:Y:S02]  /*3350*/  SYNCS.PHASECHK.TRANS64.TRYWAIT P0, [UR6+0x8], R3 ;  /* 0x00000803ff0075a7 */ /* 0x000e640008001106 */
[----:B-1----:R-:W-:Y:S05]  /*3360*/  @!P0 BRA `(.L_x_67) ;  /* 0x0000005c00648947 */ /* 0x002fea0003800000 */
.L_x_66:
[----:B------:R-:W2:Y:S01]  /*3370*/  LDS R5, [UR37+0x150] ;  /* 0x00015025ff057984 */ /* 0x000ea20008000800 */
[----:B-1----:R-:W-:Y:S02]  /*3380*/  HFMA2 R2, -RZ, RZ, 0, 5.9604644775390625e-08 ;  /* 0x00000001ff027431 */ /* 0x002fe400000001ff */
[----:B------:R-:W-:Y:S01]  /*3390*/  IMAD.MOV.U32 R3, RZ, RZ, 0xffff ;  /* 0x0000ffffff037424 */ /* 0x000fe200078e00ff */
[----:B------:R-:W-:Y:S01]  /*33a0*/  UPRMT UR7, UR4, 0x654, UR8 ;  /* 0x0000065404077896 */ /* 0x000fe20008000008 */
[----:B--2---:R-:W-:-:S03]  /*33b0*/  IMAD.SHL.U32 R4, R5, 0x20, RZ ;  /* 0x0000002005047824 */ /* 0x004fc600078e00ff */
[-C--:B------:R-:W-:Y:S02]  /*33c0*/  SHF.L.U32 R3, R3, R5.reuse, RZ ;  /* 0x0000000503037219 */ /* 0x080fe400000006ff */
[----:B------:R-:W-:Y:S01]  /*33d0*/  SHF.L.U32 R5, R2, R5, RZ ;  /* 0x0000000502057219 */ /* 0x000fe200000006ff */
[----:B------:R2:W-:Y:S04]  /*33e0*/  STS [UR37+0x150], R4 ;  /* 0x00015004ff007988 */ /* 0x0005e80008000825 */
[----:B------:R2:W-:Y:S04]  /*33f0*/  ATOMS.OR RZ, [UR6+0x14], R3 ;  /* 0x00001403ffff798c */ /* 0x0005e8000b000006 */
[----:B------:R2:W-:Y:S01]  /*3400*/  ATOMS.OR RZ, [UR6+0x18], R5 ;  /* 0x00001805ffff798c */ /* 0x0005e2000b000006 */
[----:B------:R-:W-:Y:S03]  /*3410*/  SYNCS.ARRIVE.TRANS64.RED.A1T0 RZ, [UR7], RZ ;  /* 0x000000ffffff79a7 */ /* 0x000fe60008100407 */
[----:B------:R2:W-:Y:S01]  /*3420*/  ATOMS.XOR RZ, [UR6+0x10], R2 ;  /* 0x00001002ffff798c */ /* 0x0005e2000b800006 */
[----:B------:R-:W-:Y:S05]  /*3430*/  BRA `(.L_x_64) ;  /* 0x0000000000107947 */ /* 0x000fea0003800000 */
.L_x_57:
[----:B------:R-:W-:-:S05]  /*3440*/  MOV R2, 0xffffffff ;  /* 0xffffffff00027802 */ /* 0x000fca0000000f00 */
[----:B------:R1:W-:Y:S02]  /*3450*/  STS [UR37+0x150], R2 ;  /* 0x00015002ff007988 */ /* 0x0003e40008000825 */
[----:B-1----:R-:W-:Y:S02]  /*3460*/  MOV R2, 0x3480 ;  /* 0x0000348000027802 */ /* 0x002fe40000000f00 */
[----:B-----5:R-:W-:Y:S05]  /*3470*/  CALL.REL.NOINC `($__internal_1_$__cuda_sm10x_tcgen05_guardrail_trap_phase_invalid_during_alloc) ;  /* 0x0000006400387944 */ /* 0x020fea0003c00000 */
.L_x_64:
[----:B------:R-:W-:Y:S05]  /*3480*/  WARPSYNC.ALL ;  /* 0x0000000000007948 */ /* 0x000fea0003800000 */
[----:B------:R-:W3:Y:S01]  /*3490*/  S2UR UR7, SR_CgaCtaId ;  /* 0x00000000000779c3 */ /* 0x000ee20000008800 */
[----:B------:R-:W-:Y:S01]  /*34a0*/  UMOV UR6, 0x400 ;  /* 0x0000040000067882 */ /* 0x000fe20000000000 */
[----:B------:R-:W-:-:S06]  /*34b0*/  NOP ;  /* 0x0000000000007918 */ /* 0x000fcc0000000000 */
[----:B------:R-:W-:Y:S06]  /*34c0*/  BAR.ARV 0x6, 0xa0 ;  /* 0x0182800000007b1d */ /* 0x000fec0000002000 */
[----:B------:R-:W4:Y:S01]  /*34d0*/  LDCU UR8, c[0x0][0x38c] ;  /* 0x00007180ff0877ac */ /* 0x000f220008000800 */
[----:B------:R-:W-:Y:S01]  /*34e0*/  LOP3.LUT R0, R0, 0xffff, RZ, 0xc0, !PT ;  /* 0x0000ffff00007812 */ /* 0x000fe200078ec0ff */
[----:B-1----:R-:W-:Y:S01]  /*34f0*/  IMAD.MOV.U32 R9, RZ, RZ, 0x1 ;  /* 0x00000001ff097424 */ /* 0x002fe200078e00ff */
[----:B------:R-:W-:Y:S01]  /*3500*/  LOP3.LUT R8, R8, 0xffff, RZ, 0xc0, !PT ;  /* 0x0000ffff08087812 */ /* 0x000fe200078ec0ff */
[----:B------:R-:W-:Y:S01]  /*3510*/  UMOV UR19, URZ ;  /* 0x000000ff00137c82 */ /* 0x000fe20008000000 */
[----:B------:R-:W-:Y:S01]  /*3520*/  R2UR UR10, R0 ;  /* 0x00000000000a72ca */ /* 0x000fe200000e0000 */
[----:B------:R-:W-:Y:S01]  /*3530*/  UMOV UR18, URZ ;  /* 0x000000ff00127c82 */ /* 0x000fe20008000000 */
[----:B------:R-:W-:Y:S01]  /*3540*/  R2UR UR11, R8 ;  /* 0x00000000080b72ca */ /* 0x000fe200000e0000 */
[----:B------:R-:W-:Y:S01]  /*3550*/  IMAD.MOV.U32 R8, RZ, RZ, RZ ;  /* 0x000000ffff087224 */ /* 0x000fe200078e00ff */
[----:B------:R-:W-:Y:S01]  /*3560*/  UMOV UR17, URZ ;  /* 0x000000ff00117c82 */ /* 0x000fe20008000000 */
[----:B---3--:R-:W-:-:S02]  /*3570*/  ULEA UR7, UR7, UR6, 0x18 ;  /* 0x0000000607077291 */ /* 0x008fc4000f8ec0ff */
[----:B------:R-:W-:Y:S02]  /*3580*/  UISETP.NE.AND UP2, UPT, UR5, URZ, UPT ;  /* 0x000000ff0500728c */ /* 0x000fe4000bf45270 */
[----:B------:R-:W-:Y:S02]  /*3590*/  UIADD3 UR12, UPT, UPT, UR7, 0x4300, URZ ;  /* 0x00004300070c7890 */ /* 0x000fe4000fffe0ff */
[----:B------:R-:W-:Y:S02]  /*35a0*/  UIADD3 UR13, UPT, UPT, UR7, 0x18300, URZ ;  /* 0x00018300070d7890 */ /* 0x000fe4000fffe0ff */
[----:B----4-:R-:W-:Y:S01]  /*35b0*/  UIADD3 UR8, UPT, UPT, UR8, 0x7f, URZ ;  /* 0x0000007f08087890 */ /* 0x010fe2000fffe0ff */
[----:B--2---:R-:W1:Y:S01]  /*35c0*/  LDS R2, [UR7+0x150] ;  /* 0x00015007ff027984 */ /* 0x004e620008000800 */
[----:B------:R-:W-:Y:S02]  /*35d0*/  USHF.R.U32.HI UR12, URZ, 0x4, UR12 ;  /* 0x00000004ff0c7899 */ /* 0x000fe4000801160c */
[----:B------:R-:W-:-:S02]  /*35e0*/  USHF.R.S32.HI UR6, URZ, 0x1f, UR8 ;  /* 0x0000001fff067899 */ /* 0x000fc40008011408 */
[----:B------:R-:W-:Y:S02]  /*35f0*/  USHF.R.U32.HI UR13, URZ, 0x4, UR13 ;  /* 0x00000004ff0d7899 */ /* 0x000fe4000801160d */
[----:B------:R-:W-:Y:S02]  /*3600*/  ULEA.HI UR6, UR6, UR8, URZ, 0x7 ;  /* 0x0000000806067291 */ /* 0x000fe4000f8f38ff */
[----:B------:R-:W-:Y:S02]  /*3610*/  ULOP3.LUT UR12, UR12, 0x3fff, URZ, 0xc0, !UPT ;  /* 0x00003fff0c0c7892 */ /* 0x000fe4000f8ec0ff */
[----:B------:R-:W-:Y:S02]  /*3620*/  USHF.R.S32.HI UR6, URZ, 0x7, UR6 ;  /* 0x00000007ff067899 */ /* 0x000fe40008011406 */
[----:B------:R-:W-:Y:S02]  /*3630*/  ULOP3.LUT UR13, UR13, 0x3fff, URZ, 0xc0, !UPT ;  /* 0x00003fff0d0d7892 */ /* 0x000fe4000f8ec0ff */
[----:B------:R-:W-:Y:S01]  /*3640*/  UISETP.LT.AND UP0, UPT, UR6, 0x1, UPT ;  /* 0x000000010600788c */ /* 0x000fe2000bf01270 */
[----:B------:R-:W-:Y:S01]  /*3650*/  UMOV UR36, 0x0 ;  /* 0x0000000000247882 */ /* 0x000fe20000000000 */
        /* <DEDUP_REMOVED lines=9> */
[----:B------:R-:W-:-:S02]  /*36f0*/  ULOP3.LUT UR12, UR12, 0x10000, URZ, 0xfc, !UPT ;  /* 0x000100000c0c7892 */ /* 0x000fc4000f8efcff */
[----:B------:R-:W-:Y:S02]  /*3700*/  ULOP3.LUT UR13, UR13, 0x10000, URZ, 0xfc, !UPT ;  /* 0x000100000d0d7892 */ /* 0x000fe4000f8efcff */
[----:B------:R-:W-:Y:S01]  /*3710*/  USEL UR20, UR6, 0x1, !UP0 ;  /* 0x0000000106147887 */ /* 0x000fe2000c000000 */
[----:B------:R-:W-:Y:S01]  /*3720*/  UMOV UR26, 0x0 ;  /* 0x00000000001a7882 */ /* 0x000fe20000000000 */
[----:B------:R-:W-:Y:S01]  /*3730*/  UMOV UR27, 0x8200010 ;  /* 0x08200010001b7882 */ /* 0x000fe20000000000 */
[----:B------:R-:W-:Y:S01]  /*3740*/  UMOV UR24, 0x0 ;  /* 0x0000000000187882 */ /* 0x000fe20000000000 */
[----:B------:R-:W-:Y:S01]  /*3750*/  UMOV UR25, 0x8200010 ;  /* 0x0820001000197882 */ /* 0x000fe20000000000 */
[----:B------:R-:W-:Y:S01]  /*3760*/  UMOV UR22, 0x0 ;  /* 0x0000000000167882 */ /* 0x000fe20000000000 */
[----:B------:R-:W-:Y:S01]  /*3770*/  UMOV UR23, 0x8200010 ;  /* 0x0820001000177882 */ /* 0x000fe20000000000 */
[----:B-1----:R-:W-:Y:S02]  /*3780*/  R2UR UR21, R2 ;  /* 0x00000000021572ca */ /* 0x002fe400000e0000 */
[----:B------:R-:W-:-:S13]  /*3790*/  CS2R R2, SRZ ;  /* 0x0000000000027805 */ /* 0x000fda000001ff00 */
.L_x_75:
[C---:B------:R-:W-:Y:S02]  /*37a0*/  LEA R0, R8.reuse, UR7, 0x3 ;  /* 0x0000000708007c11 */ /* 0x040fe4000f8e18ff */
[----:B------:R-:W-:Y:S02]  /*37b0*/  SHF.L.U32 R5, R3, 0x1f, RZ ;  /* 0x0000001f03057819 */ /* 0x000fe400000006ff */
[----:B------:R-:W-:Y:S02]  /*37c0*/  LEA R4, R8, UR7, 0x4 ;  /* 0x0000000708047c11 */ /* 0x000fe4000f8e20ff */
[----:B------:R-:W1:Y:S02]  /*37d0*/  SYNCS.PHASECHK.TRANS64.TRYWAIT P0, [R0+URZ+0xa0], R5 ;  /* 0x0000a005000075a7 */ /* 0x000e6400080011ff */
[----:B-1-3--:R-:W-:Y:S05]  /*37e0*/  @!P0 BRA `(.L_x_68) ;  /* 0x00000058005c8947 */ /* 0x00afea0003800000 */
.L_x_170:
[----:B-1----:R-:W1:Y:S01]  /*37f0*/  LDS.128 R4, [R4+0x130] ;  /* 0x0001300004047984 */ /* 0x002e620000000c00 */
[----:B------:R-:W-:Y:S02]  /*3800*/  VIADD R0, R0, 0xb0 ;  /* 0x000000b000007836 */ /* 0x000fe40000000000 */
[----:B------:R-:W-:Y:S01]  /*3810*/  VIADD R8, R8, 0x1 ;  /* 0x0000000108087836 */ /* 0x000fe20000000000 */
[----:B------:R-:W-:Y:S01]  /*3820*/  @!PT LDS RZ, [RZ] ;  /* 0x00000000fffff984 */ /* 0x000fe20000000800 */
[----:B------:R-:W-:Y:S01]  /*3830*/  @!PT LDS RZ, [RZ] ;  /* 0x00000000fffff984 */ /* 0x000fe20000000800 */
[----:B------:R-:W-:Y:S01]  /*3840*/  @!PT LDS RZ, [RZ] ;  /* 0x00000000fffff984 */ /* 0x000fe20000000800 */
[----:B------:R-:W-:Y:S01]  /*3850*/  @!PT LDS RZ, [RZ] ;  /* 0x00000000fffff984 */ /* 0x000fe20000000800 */
[----:B------:R2:W-:Y:S06]  /*3860*/  MEMBAR.ALL.CTA ;  /* 0x0000000000007992 */ /* 0x0005ec0000008000 */
[----:B--2---:R-:W2:Y:S01]  /*3870*/  FENCE.VIEW.ASYNC.S ;  /* 0x00000000000073c6 */ /* 0x004ea20000000000 */
[----:B------:R-:W-:-:S04]  /*3880*/  PRMT R0, RZ, 0x654, R0 ;  /* 0x00000654ff007816 */ /* 0x000fc80000000000 */
[----:B--2---:R2:W-:Y:S01]  /*3890*/  SYNCS.ARRIVE.TRANS64.RED.A1T0 RZ, [R0+URZ], RZ ;  /* 0x000000ff00ff79a7 */ /* 0x0045e200081004ff */
[----:B-1----:R-:W-:Y:S01]  /*38a0*/  LOP3.LUT P1, RZ, R6, 0x1, RZ, 0xc0, !PT ;  /* 0x0000000106ff7812 */ /* 0x002fe2000782c0ff */
[----:B--2---:R-:W-:-:S12]  /*38b0*/  BRA.U UP2, `(.L_x_69) ;  /* 0x0000000502587547 */ /* 0x004fd8000b800000 */
[----:B------:R-:W1:Y:S01]  /*38c0*/  LDCU UR8, c[0x0][0x38c] ;  /* 0x00007180ff0877ac */ /* 0x000e620008000800 */
[----:B------:R-:W-:Y:S02]  /*38d0*/  PLOP3.LUT P2, PT, PT, PT, PT, 0x80, 0x8 ;  /* 0x000000000008781c */ /* 0x000fe40003f4f070 */
[----:B------:R-:W-:Y:S01]  /*38e0*/  SHF.L.U32 R5, R9, 0x1f, RZ ;  /* 0x0000001f09057819 */ /* 0x000fe200000006ff */
[----:B-1----:R-:W-:Y:S02]  /*38f0*/  UISETP.GE.AND UP0, UPT, UR8, 0x1, UPT ;  /* 0x000000010800788c */ /* 0x002fe4000bf06270 */
[----:B------:R-:W-:-:S04]  /*3900*/  ULEA UR8, UR19, UR7, 0x3 ;  /* 0x0000000713087291 */ /* 0x000fc8000f8e18ff */
[----:B------:R-:W-:-:S05]  /*3910*/  PLOP3.LUT P0, PT, PT, PT, UP0, 0x80, 0x8 ;  /* 0x000000000008781c */ /* 0x000fca0003f0f008 */
[----:B------:R-:W-:-:S08]  /*3920*/  @UP0 ULEA UR9, UR18, UR7, 0x3 ;  /* 0x0000000712090291 */ /* 0x000fd0000f8e18ff */
[----:B------:R-:W-:-:S04]  /*3930*/  @P0 SHF.L.U32 R0, R2, 0x1f, RZ ;  /* 0x0000001f02000819 */ /* 0x000fc800000006ff */
[----:B------:R1:W2:Y:S01]  /*3940*/  @P0 SYNCS.PHASECHK.TRANS64.TRYWAIT P2, [UR9], R0 ;  /* 0x00000000ff0005a7 */ /* 0x0002a20008041109 */
[----:B------:R-:W-:Y:S01]  /*3950*/  ULEA UR9, UR19, UR21, 0x6 ;  /* 0x0000001513097291 */ /* 0x000fe2000f8e30ff */
[----:B------:R-:W3:Y:S02]  /*3960*/  SYNCS.PHASECHK.TRANS64.TRYWAIT P0, [UR8+0xe0], R5 ;  /* 0x0000e005ff0075a7 */ /* 0x000ee40008001108 */
[----:B-123--:R-:W-:Y:S09]  /*3970*/  @!P0 BRA `(.L_x_70) ;  /* 0x00000058000c8947 */ /* 0x00eff20003800000 */
.L_x_172:
[----:B------:R-:W-:Y:S01]  /*3980*/  UMOV UR16, UR17 ;  /* 0x0000001100107c82 */ /* 0x000fe20008000000 */
[----:B------:R-:W-:Y:S05]  /*3990*/  BRA.U !UP0, `(.L_x_71) ;  /* 0x0000000508107547 */ /* 0x000fea000b800000 */
[----:B------:R-:W-:Y:S02]  /*39a0*/  UIADD3 UR16, UPT, UPT, UR20, UR17, URZ ;  /* 0x0000001114107290 */ /* 0x000fe4000fffe0ff */
[----:B------:R-:W-:Y:S01]  /*39b0*/  UPLOP3.LUT UP3, UPT, UPT, UPT, UPT, 0x40, 0x4 ;  /* 0x000000000004789c */ /* 0x000fe20003f6e870 */
[----:B------:R-:W-:Y:S01]  /*39c0*/  UMOV UR15, UR6 ;  /* 0x00000006000f7c82 */ /* 0x000fe20008000000 */
[----:B------:R-:W-:-:S09]  /*39d0*/  UMOV UR58, UR18 ;  /* 0x00000012003a7c82 */ /* 0x000fd20008000000 */
.L_x_74:
[----:B--2---:R-:W-:Y:S01]  /*39e0*/  ULEA UR14, UR58, UR7, 0x3 ;  /* 0x000000073a0e7291 */ /* 0x004fe2000f8e18ff */
[----:B---3--:R-:W-:Y:S11]  /*39f0*/  @P2 BRA `(.L_x_72) ;  /* 0x00000000000c2947 */ /* 0x008ff60003800000 */
[----:B-1----:R-:W-:Y:S04]  /*3a00*/  SHF.L.U32 R5, R2, 0x1f, RZ ;  /* 0x0000001f02057819 */ /* 0x002fe800000006ff */
[----:B------:R-:W1:Y:S02]  /*3a10*/  SYNCS.PHASECHK.TRANS64.TRYWAIT P0, [UR14], R5 ;  /* 0x00000005ff0075a7 */ /* 0x000e64000800110e */
[----:B-1----:R-:W-:Y:S05]  /*3a20*/  @!P0 BRA `(.L_x_73) ;  /* 0x0000005400f88947 */ /* 0x002fea0003800000 */
.L_x_72:
[----:B------:R-:W-:Y:S01]  /*3a30*/  UISETP.NE.AND UP0, UPT, UR15, 0x1, UPT ;  /* 0x000000010f00788c */ /* 0x000fe2000bf05270 */
[----:B------:R-:W-:Y:S01]  /*3a40*/  PLOP3.LUT P2, PT, PT, PT, PT, 0x80, 0x8 ;  /* 0x000000000008781c */ /* 0x000fe20003f4f070 */
[----:B------:R-:W-:Y:S02]  /*3a50*/  UIADD3 UR18, UPT, UPT, UR58, 0x1, URZ ;  /* 0x000000013a127890 */ /* 0x000fe4000fffe0ff */
[----:B------:R-:W-:Y:S02]  /*3a60*/  ULEA UR68, UR58, UR13, 0xa ;  /* 0x0000000d3a447291 */ /* 0x000fe4000f8e50ff */
[----:B------:R-:W-:Y:S01]  /*3a70*/  UISETP.NE.AND UP1, UPT, UR18, 0x5, UPT ;  /* 0x000000051200788c */ /* 0x000fe2000bf25270 */
[----:B------:R-:W-:Y:S01]  /*3a80*/  PLOP3.LUT P0, PT, PT, PT, UP0, 0x80, 0x8 ;  /* 0x000000000008781c */ /* 0x000fe20003f0f008 */
[----:B------:R-:W-:Y:S02]  /*3a90*/  ULEA UR66, UR58, UR12, 0xa ;  /* 0x0000000c3a427291 */ /* 0x000fe4000f8e50ff */
[----:B------:R-:W-:Y:S02]  /*3aa0*/  USEL UR39, URZ, 0x1, UP1 ;  /* 0x00000001ff277887 */ /* 0x000fe40008800000 */
[----:B------:R-:W-:Y:S02]  /*3ab0*/  USEL UR18, UR18, URZ, UP1 ;  /* 0x000000ff12127287 */ /* 0x000fe40008800000 */
[----:B------:R-:W-:Y:S02]  /*3ac0*/  UIADD3 UR64, UPT, UPT, UR68, 0x2, URZ ;  /* 0x0000000244407890 */ /* 0x000fe4000fffe0ff */
[----:B------:R-:W-:Y:S01]  /*3ad0*/  @UP0 ULEA UR38, UR18, UR7, 0x3 ;  /* 0x0000000712260291 */ /* 0x000fe2000f8e18ff */
[----:B------:R-:W-:Y:S01]  /*3ae0*/  LOP3.LUT R2, R2, UR39, RZ, 0x3c, !PT ;  /* 0x0000002702027c12 */ /* 0x000fe2000f8e3cff */
[----:B------:R-:W-:Y:S02]  /*3af0*/  UIADD3 UR62, UPT, UPT, UR66, 0x2, URZ ;  /* 0x00000002423e7890 */ /* 0x000fe4000fffe0ff */
[----:B------:R-:W-:Y:S01]  /*3b00*/  UIADD3 UR60, UPT, UPT, UR68, 0x4, URZ ;  /* 0x00000004443c7890 */ /* 0x000fe2000fffe0ff */
[----:B-1----:R-:W-:Y:S01]  /*3b10*/  @P0 SHF.L.U32 R0, R2, 0x1f, RZ ;  /* 0x0000001f02000819 */ /* 0x002fe200000006ff */
[----:B------:R-:W-:Y:S02]  /*3b20*/  UIADD3 UR58, UPT, UPT, UR66, 0x4, URZ ;  /* 0x00000004423a7890 */ /* 0x000fe4000fffe0ff */
[----:B------:R-:W-:Y:S01]  /*3b30*/  UIADD3 UR56, UPT, UPT, UR68, 0x6, URZ ;  /* 0x0000000644387890 */ /* 0x000fe2000fffe0ff */
[----:B------:R2:W3:Y:S01]  /*3b40*/  @P0 SYNCS.PHASECHK.TRANS64.TRYWAIT P2, [UR38], R0 ;  /* 0x00000000ff0005a7 */ /* 0x0004e20008041126 */
[----:B------:R-:W-:Y:S02]  /*3b50*/  UIADD3 UR54, UPT, UPT, UR66, 0x6, URZ ;  /* 0x0000000642367890 */ /* 0x000fe4000fffe0ff */
        /* <DEDUP_REMOVED lines=10> */
[----:B------:R-:W-:Y:S02]  /*3c00*/  UIADD3 UR15, UPT, UPT, UR15, -0x1, URZ ;  /* 0xffffffff0f0f7890 */ /* 0x000fe4000fffe0ff */
[----:B------:R-:W-:Y:S01]  /*3c10*/  UISETP.NE.AND UP0, UPT, UR17, UR16, UPT ;  /* 0x000000101100728c */ /* 0x000fe2000bf05270 */
[----:B------:R-:W-:Y:S01]  /*3c20*/  UMOV UR69, 0x40004040 ;  /* 0x4000404000457882 */ /* 0x000fe20000000000 */
[----:B------:R-:W-:Y:S01]  /*3c30*/  UMOV UR67, 0x40004040 ;  /* 0x4000404000437882 */ /* 0x000fe20000000000 */
[----:B------:R-:W-:Y:S01]  /*3c40*/  UMOV UR65, 0x40004040 ;  /* 0x4000404000417882 */ /* 0x000fe20000000000 */
[----:B------:R-:W-:Y:S01]  /*3c50*/  UTCHMMA.2CTA gdesc[UR66], gdesc[UR68], tmem[UR9], tmem[UR36], idesc[UR37], UP3 ;  /* 0x00ff2444420075ea */ /* 0x000fe20009a00009 */
[----:B------:R-:W-:Y:S01]  /*3c60*/  UPLOP3.LUT UP3, UPT, UPT, UPT, UPT, 0x80, 0x8 ;  /* 0x000000000008789c */ /* 0x000fe20003f6f070 */
[----:B------:R-:W-:Y:S01]  /*3c70*/  UMOV UR63, 0x40004040 ;  /* 0x40004040003f7882 */ /* 0x000fe20000000000 */
[----:B------:R-:W-:Y:S01]  /*3c80*/  UMOV UR61, 0x40004040 ;  /* 0x40004040003d7882 */ /* 0x000fe20000000000 */
[----:B------:R-:W-:Y:S01]  /*3c90*/  UTCHMMA.2CTA gdesc[UR62], gdesc[UR64], tmem[UR9], tmem[UR34], idesc[UR35], UPT ;  /* 0x00ff22403e0075ea */ /* 0x000fe2000ba00009 */
[----:B------:R-:W-:Y:S01]  /*3ca0*/  UMOV UR59, 0x40004040 ;  /* 0x40004040003b7882 */ /* 0x000fe20000000000 */
[----:B------:R-:W-:Y:S01]  /*3cb0*/  UMOV UR57, 0x40004040 ;  /* 0x4000404000397882 */ /* 0x000fe20000000000 */
[----:B------:R1:W-:Y:S01]  /*3cc0*/  UTCHMMA.2CTA gdesc[UR58], gdesc[UR60], tmem[UR9], tmem[UR32], idesc[UR33], UPT ;  /* 0x00ff203c3a0075ea */ /* 0x0003e2000ba00009 */
        /* <DEDUP_REMOVED lines=11> */
[----:B------:R-:W-:Y:S01]  /*3d80*/  UMOV UR39, 0x40004040 ;  /* 0x4000404000277882 */ /* 0x000fe20000000000 */
[----:B------:R2:W-:Y:S01]  /*3d90*/  UTCHMMA.2CTA gdesc[UR42], gdesc[UR44], tmem[UR9], tmem[UR24], idesc[UR25], UPT ;  /* 0x00ff182c2a0075ea */ /* 0x0005e2000ba00009 */
[----:B------:R2:W-:Y:S01]  /*3da0*/  UTCHMMA.2CTA gdesc[UR38], gdesc[UR40], tmem[UR9], tmem[UR22], idesc[UR23], UPT ;  /* 0x00ff1628260075ea */ /* 0x0005e2000ba00009 */
[----:B------:R2:W-:Y:S01]  /*3db0*/  UTCBAR.2CTA.MULTICAST [UR14], URZ, UR11 ;  /* 0x000000ff0e0073e9 */ /* 0x0005e2000820080b */
[----:B-1----:R-:W-:Y:S01]  /*3dc0*/  UMOV UR58, UR18 ;  /* 0x00000012003a7c82 */ /* 0x002fe20008000000 */
[----:B------:R-:W-:Y:S05]  /*3dd0*/  BRA.U UP0, `(.L_x_74) ;  /* 0xfffffffd00007547 */ /* 0x000fea000b83ffff */
.L_x_71:
[----:B------:R-:W-:Y:S01]  /*3de0*/  UIADD3 UR8, UPT, UPT, UR8, 0xc0, URZ ;  /* 0x000000c008087890 */ /* 0x000fe2000fffe0ff */
[----:B------:R-:W-:-:S08]  /*3df0*/  UMOV UR17, UR16 ;  /* 0x0000001000117c82 */ /* 0x000fd00008000000 */
[----:B------:R4:W-:Y:S01]  /*3e00*/  UTCBAR.2CTA.MULTICAST [UR8], URZ, UR10 ;  /* 0x000000ff080073e9 */ /* 0x0009e2000820080a */
[----:B------:R-:W-:Y:S02]  /*3e10*/  NOP ;  /* 0x0000000000007918 */ /* 0x000fe40000000000 */
.L_x_69:
[----:B------:R-:W-:Y:S01]  /*3e20*/  UIADD3 UR19, UPT, UPT, UR19, 0x1, URZ ;  /* 0x0000000113137890 */ /* 0x000fe2000fffe0ff */
[----:B------:R-:W-:-:S03]  /*3e30*/  ISETP.NE.AND P0, PT, R8, 0x2, PT ;  /* 0x000000020800780c */ /* 0x000fc60003f05270 */
[----:B------:R-:W-:Y:S01]  /*3e40*/  UISETP.NE.AND UP0, UPT, UR19, 0x4, UPT ;  /* 0x000000041300788c */ /* 0x000fe2000bf05270 */
[----:B-12---:R-:W-:Y:S02]  /*3e50*/  SEL R0, RZ, 0x1, P0 ;  /* 0x00000001ff007807 */ /* 0x006fe40000000000 */
[----:B------:R-:W-:Y:S01]  /*3e60*/  SEL R8, R8, RZ, P0 ;  /* 0x000000ff08087207 */ /* 0x000fe20000000000 */
[----:B----4-:R-:W-:Y:S01]  /*3e70*/  USEL UR8, URZ, 0x1, UP0 ;  /* 0x00000001ff087887 */ /* 0x010fe20008000000 */
[----:B------:R-:W-:Y:S01]  /*3e80*/  LOP3.LUT R3, R3, R0, RZ, 0x3c, !PT ;  /* 0x0000000003037212 */ /* 0x000fe200078e3cff */
[----:B------:R-:W-:-:S04]  /*3e90*/  USEL UR19, UR19, URZ, UP0 ;  /* 0x000000ff13137287 */ /* 0x000fc80008000000 */
[----:B------:R-:W-:Y:S01]  /*3ea0*/  LOP3.LUT R9, R9, UR8, RZ, 0x3c, !PT ;  /* 0x0000000809097c12 */ /* 0x000fe2000f8e3cff */
[----:B------:R-:W-:Y:S07]  /*3eb0*/  @P1 BRA `(.L_x_75) ;  /* 0xfffffff800381947 */ /* 0x000fee000383ffff */
[----:B------:R-:W1:Y:S01]  /*3ec0*/  S2UR UR6, SR_CgaCtaId ;  /* 0x00000000000679c3 */ /* 0x000e620000008800 */
[----:B------:R-:W-:Y:S01]  /*3ed0*/  ELECT P0, URZ, PT ;  /* 0x0000000000ff782f */ /* 0x000fe20003800000 */
[----:B------:R-:W-:Y:S01]  /*3ee0*/  HFMA2 R0, -RZ, RZ, 0, 5.9604644775390625e-08 ;  /* 0x00000001ff007431 */ /* 0x000fe200000001ff */
[----:B------:R-:W-:-:S05]  /*3ef0*/  UMOV UR8, 0x40 ;  /* 0x0000004000087882 */ /* 0x000fca0000000000 */
[----:B------:R-:W-:Y:S01]  /*3f00*/  UVIRTCOUNT.DEALLOC.SMPOOL 0x80 ;  /* 0x000000800000784c */ /* 0x000fe20000000000 */
[----:B------:R-:W-:Y:S02]  /*3f10*/  UISETP.NE.AND UP0, UPT, UR5, URZ, UPT ;  /* 0x000000ff0500728c */ /* 0x000fe4000bf05270 */
[----:B-1----:R-:W-:-:S09]  /*3f20*/  ULEA UR6, UR6, UR8, 0x18 ;  /* 0x0000000806067291 */ /* 0x002fd2000f8ec0ff */
[----:B------:R1:W-:Y:S01]  /*3f30*/  @P0 STS.U8 [UR6+0x1c], R0 ;  /* 0x00001c00ff000988 */ /* 0x0003e20008000006 */
[----:B------:R-:W-:Y:S05]  /*3f40*/  BRA.U UP0, `(.L_x_76) ;  /* 0x0000000100a07547 */ /* 0x000fea000b800000 */
[----:B------:R-:W-:Y:S01]  /*3f50*/  UIADD3 UR5, UPT, UPT, UR7, 0xe0, URZ ;  /* 0x000000e007057890 */ /* 0x000fe2000fffe0ff */
[----:B------:R-:W-:-:S03]  /*3f60*/  SHF.L.U32 R3, R9, 0x1f, RZ ;  /* 0x0000001f09037819 */ /* 0x000fc600000006ff */
[----:B------:R-:W-:-:S09]  /*3f70*/  ULEA UR8, UR19, UR5, 0x3 ;  /* 0x0000000513087291 */ /* 0x000fd2000f8e18ff */
[----:B------:R-:W2:Y:S02]  /*3f80*/  SYNCS.PHASECHK.TRANS64.TRYWAIT P0, [UR8], R3 ;  /* 0x00000003ff0075a7 */ /* 0x000ea40008001108 */
[----:B--2---:R-:W-:Y:S05]  /*3f90*/  @!P0 BRA `(.L_x_77) ;  /* 0x0000005000b48947 */ /* 0x004fea0003800000 */
.L_x_175:
        /* <DEDUP_REMOVED lines=9> */
.L_x_177:
        /* <DEDUP_REMOVED lines=9> */
.L_x_179:
[----:B------:R-:W-:-:S04]  /*40c0*/  UIADD3 UR9, UPT, UPT, UR9, 0x1, URZ ;  /* 0x0000000109097890 */ /* 0x000fc8000fffe0ff */
[----:B------:R-:W-:-:S04]  /*40d0*/  UISETP.NE.AND UP1, UPT, UR9, 0x4, UPT ;  /* 0x000000040900788c */ /* 0x000fc8000bf25270 */
[----:B------:R-:W-:Y:S02]  /*40e0*/  USEL UR8, URZ, 0x1, UP1 ;  /* 0x00000001ff087887 */ /* 0x000fe40008800000 */
[----:B------:R-:W-:-:S04]  /*40f0*/  USEL UR9, UR9, URZ, UP1 ;  /* 0x000000ff09097287 */ /* 0x000fc80008800000 */
[----:B------:R-:W-:Y:S01]  /*4100*/  ULEA UR9, UR9, UR5, 0x3 ;  /* 0x0000000509097291 */ /* 0x000fe2000f8e18ff */
[----:B-1----:R-:W-:-:S04]  /*4110*/  LOP3.LUT R3, R2, UR8, RZ, 0x3c, !PT ;  /* 0x0000000802037c12 */ /* 0x002fc8000f8e3cff */
[----:B------:R-:W-:Y:S01]  /*4120*/  SHF.L.U32 R3, R3, 0x1f, RZ ;  /* 0x0000001f03037819 */ /* 0x000fe200000006ff */
[----:B------:R-:W-:-:S04]  /*4130*/  IMAD.U32 R0, RZ, RZ, UR9 ;  /* 0x00000009ff007e24 */ /* 0x000fc8000f8e00ff */
[----:B------:R1:W2:Y:S03]  /*4140*/  SYNCS.PHASECHK.TRANS64.TRYWAIT P0, [R0+URZ], R3 ;  /* 0x00000003000075a7 */ /* 0x0002a600080011ff */
[----:B--2---:R-:W-:Y:S05]  /*4150*/  @!P0 NANOSLEEP.SYNCS 0x989680 ;  /* 0x009896800000895d */ /* 0x004fea0003900000 */
[----:B------:R-:W2:Y:S02]  /*4160*/  @!P0 SYNCS.PHASECHK.TRANS64 P0, [R0+URZ], R3 ;  /* 0x00000003000085a7 */ /* 0x000ea400080010ff */
[----:B--2---:R-:W-:Y:S05]  /*4170*/  @P0 BRA `(.L_x_80) ;  /* 0x0000000000200947 */ /* 0x004fea0003800000 */
.L_x_81:
[----:B--2---:R2:W4:Y:S02]  /*4180*/  SYNCS.PHASECHK.TRANS64.TRYWAIT P0, [R0+URZ], R3 ;  /* 0x00000003000075a7 */ /* 0x00452400080011ff */
[----:B----4-:R-:W-:Y:S05]  /*4190*/  @!P0 NANOSLEEP.SYNCS 0x989680 ;  /* 0x009896800000895d */ /* 0x010fea0003900000 */
[----:B------:R-:W4:Y:S02]  /*41a0*/  @!P0 SYNCS.PHASECHK.TRANS64 P0, [R0+URZ], R3 ;  /* 0x00000003000085a7 */ /* 0x000f2400080010ff */
[----:B----4-:R-:W-:Y:S05]  /*41b0*/  @!P0 BRA `(.L_x_81) ;  /* 0xfffffffc00f08947 */ /* 0x010fea000383ffff */
[----:B------:R-:W-:Y:S05]  /*41c0*/  BRA `(.L_x_80) ;  /* 0x00000000000c7947 */ /* 0x000fea0003800000 */
.L_x_76:
[----:B------:R-:W-:-:S04]  /*41d0*/  UIADD3 UR5, UPT, UPT, UR7, 0x120, URZ ;  /* 0x0000012007057890 */ /* 0x000fc8000fffe0ff */
[----:B------:R-:W-:-:S09]  /*41e0*/  UPRMT UR5, UR4, 0x654, UR5 ;  /* 0x0000065404057896 */ /* 0x000fd20008000005 */
[----:B------:R-:W-:Y:S03]  /*41f0*/  SYNCS.ARRIVE.TRANS64.RED.A1T0 RZ, [UR5], RZ ;  /* 0x000000ffffff79a7 */ /* 0x000fe60008100405 */
.L_x_80:
[----:B-12---:R-:W-:Y:S01]  /*4200*/  SHF.L.U32 R3, RZ, 0x1f, RZ ;  /* 0x0000001fff037819 */ /* 0x006fe200000006ff */
[----:B------:R-:W-:Y:S01]  /*4210*/  UIADD3 UR5, UPT, UPT, UR7, 0x120, URZ ;  /* 0x0000012007057890 */ /* 0x000fe2000fffe0ff */
[----:B------:R-:W-:Y:S02]  /*4220*/  PLOP3.LUT P0, PT, PT, PT, UP0, 0x80, 0x8 ;  /* 0x000000000008781c */ /* 0x000fe40003f0f008 */
[----:B------:R-:W1:Y:S02]  /*4230*/  SYNCS.PHASECHK.TRANS64.TRYWAIT P1, [UR7+0x120], R3 ;  /* 0x00012003ff0075a7 */ /* 0x000e640008021107 */
[----:B-1----:R-:W-:Y:S09]  /*4240*/  @!P1 BRA `(.L_x_82) ;  /* 0x0000005000509947 */ /* 0x002ff20003800000 */
.L_x_181:
[----:B------:R-:W-:Y:S01]  /*4250*/  @!UP0 UPRMT UR5, UR4, 0x654, UR5 ;  /* 0x0000065404058896 */ /* 0x000fe20008000005 */
[----:B------:R-:W-:Y:S02]  /*4260*/  UMOV UR8, 0xffff ;  /* 0x0000ffff00087882 */ /* 0x000fe40000000000 */
[----:B------:R-:W-:-:S06]  /*4270*/  UMOV UR4, 0x1 ;  /* 0x0000000100047882 */ /* 0x000fcc0000000000 */
[----:B------:R-:W-:Y:S01]  /*4280*/  @!P0 SYNCS.ARRIVE.TRANS64.RED.A1T0 RZ, [UR5], RZ ;  /* 0x000000ffffff89a7 */ /* 0x000fe20008100405 */
[----:B------:R-:W-:Y:S01]  /*4290*/  NOP ;  /* 0x0000000000007918 */ /* 0x000fe20000000000 */
[----:B-1----:R-:W1:Y:S01]  /*42a0*/  LDS R0, [UR6+0x14] ;  /* 0x00001406ff007984 */ /* 0x002e620008000800 */
[----:B------:R-:W-:-:S04]  /*42b0*/  ULOP3.LUT UR5, UR21, 0xffff, URZ, 0xc0, !UPT ;  /* 0x0000ffff15057892 */ /* 0x000fc8000f8ec0ff */
[----:B------:R-:W-:-:S04]  /*42c0*/  USHF.R.U32.HI UR5, URZ, 0x5, UR5 ;  /* 0x00000005ff057899 */ /* 0x000fc80008011605 */
[----:B------:R-:W-:Y:S02]  /*42d0*/  USHF.L.U32 UR8, UR8, UR5, URZ ;  /* 0x0000000508087299 */ /* 0x000fe400080006ff */
[----:B------:R-:W-:-:S04]  /*42e0*/  USHF.L.U32 UR4, UR4, UR5, URZ ;  /* 0x0000000504047299 */ /* 0x000fc800080006ff */
[----:B-1----:R-:W-:-:S04]  /*42f0*/  LOP3.LUT R0, R0, UR8, RZ, 0xc0, !PT ;  /* 0x0000000800007c12 */ /* 0x002fc8000f8ec0ff */
[----:B------:R-:W-:-:S13]  /*4300*/  ISETP.NE.AND P0, PT, R0, UR8, PT ;  /* 0x0000000800007c0c */ /* 0x000fda000bf05270 */
[----:B------:R-:W-:Y:S05]  /*4310*/  @P0 BRA `(.L_x_83) ;  /* 0x0000000000580947 */ /* 0x000fea0003800000 */
[----:B------:R-:W1:Y:S02]  /*4320*/  LDS R0, [UR6+0x18] ;  /* 0x00001806ff007984 */ /* 0x000e640008000800 */
[----:B-1----:R-:W-:-:S04]  /*4330*/  LOP3.LUT R0, R0, UR4, RZ, 0xc0, !PT ;  /* 0x0000000400007c12 */ /* 0x002fc8000f8ec0ff */
[----:B------:R-:W-:-:S13]  /*4340*/  ISETP.NE.AND P0, PT, R0, UR4, PT ;  /* 0x0000000400007c0c */ /* 0x000fda000bf05270 */
[----:B------:R-:W-:Y:S05]  /*4350*/  @P0 BRA `(.L_x_84) ;  /* 0x00000000003c0947 */ /* 0x000fea0003800000 */
[----:B------:R-:W1:Y:S01]  /*4360*/  S2R R2, SR_LANEID ;  /* 0x0000000000027919 */ /* 0x000e620000000000 */
[----:B------:R-:W-:Y:S01]  /*4370*/  ULOP3.LUT UR8, URZ, UR8, URZ, 0x33, !UPT ;  /* 0x00000008ff087292 */ /* 0x000fe2000f8e33ff */
[----:B------:R-:W-:Y:S01]  /*4380*/  LOP3.LUT R4, RZ, UR4, RZ, 0x33, !PT ;  /* 0x00000004ff047c12 */ /* 0x000fe2000f8e33ff */
[----:B------:R-:W-:Y:S02]  /*4390*/  VOTEU.ANY UR7, UPT, PT ;  /* 0x0000000000077886 */ /* 0x000fe400038e0100 */
[----:B------:R-:W-:Y:S01]  /*43a0*/  UFLO.U32 UR7, UR7 ;  /* 0x00000007000772bd */ /* 0x000fe200080e0000 */
[----:B------:R-:W2:Y:S01]  /*43b0*/  REDUX UR4, R4 ;  /* 0x00000000040473c4 */ /* 0x000ea20000000000 */
[----:B------:R-:W-:-:S06]  /*43c0*/  IMAD.U32 R0, RZ, RZ, UR8 ;  /* 0x00000008ff007e24 */ /* 0x000fcc000f8e00ff */
[----:B------:R4:W-:Y:S01]  /*43d0*/  UTCATOMSWS.AND URZ, UR8 ;  /* 0x0000000800ff79e3 */ /* 0x0009e20008000000 */
[----:B------:R-:W3:Y:S01]  /*43e0*/  REDUX UR5, R0 ;  /* 0x00000000000573c4 */ /* 0x000ee20000000000 */
[----:B-1----:R-:W-:Y:S01]  /*43f0*/  ISETP.EQ.U32.AND P0, PT, R2, UR7, PT ;  /* 0x0000000702007c0c */ /* 0x002fe2000bf02070 */
[----:B--2---:R-:W-:Y:S01]  /*4400*/  IMAD.U32 R2, RZ, RZ, UR4 ;  /* 0x00000004ff027e24 */ /* 0x004fe2000f8e00ff */
[----:B---3--:R-:W-:-:S11]  /*4410*/  MOV R3, UR5 ;  /* 0x0000000500037c02 */ /* 0x008fd60008000f00 */
[----:B------:R4:W-:Y:S04]  /*4420*/  @P0 ATOMS.AND RZ, [UR6+0x14], R3 ;  /* 0x00001403ffff098c */ /* 0x0009e8000a800006 */
[----:B------:R4:W-:Y:S01]  /*4430*/  @P0 ATOMS.AND RZ, [UR6+0x18], R2 ;  /* 0x00001802ffff098c */ /* 0x0009e2000a800006 */
[----:B------:R-:W-:Y:S05]  /*4440*/  BRA `(.L_x_85) ;  /* 0x0000000000147947 */ /* 0x000fea0003800000 */
.L_x_84:
[----:B------:R-:W-:Y:S02]  /*4450*/  MOV R2, 0x4470 ;  /* 0x0000447000027802 */ /* 0x000fe40000000f00 */
[----:B---3-5:R-:W-:Y:S05]  /*4460*/  CALL.REL.NOINC `($__internal_0_$__cuda_sm10x_tcgen05_guardrail_trap_col_being_dealloced_not_returned_by_alloc) ;  /* 0x0000005400307944 */ /* 0x028fea0003c00000 */
[----:B------:R-:W-:Y:S05]  /*4470*/  BRA `(.L_x_85) ;  /* 0x0000000000087947 */ /* 0x000fea0003800000 */
.L_x_83:
[----:B------:R-:W-:Y:S02]  /*4480*/  MOV R2, 0x44a0 ;  /* 0x000044a000027802 */ /* 0x000fe40000000f00 */
[----:B---3-5:R-:W-:Y:S05]  /*4490*/  CALL.REL.NOINC `($__internal_2_$__cuda_sm10x_tcgen05_guardrail_trap_unallocated_columns_being_dealloced) ;  /* 0x00000054003c7944 */ /* 0x028fea0003c00000 */
.L_x_85:
[----:B------:R-:W-:Y:S01]  /*44a0*/  NOP ;  /* 0x0000000000007918 */ /* 0x000fe20000000000 */
[----:B----4-:R-:W-:Y:S05]  /*44b0*/  EXIT ;  /* 0x000000000000794d */ /* 0x010fea0003800000 */
.L_x_56:
[----:B------:R-:W-:-:S09]  /*44c0*/  UISETP.NE.OR UP5, UPT, UR10, 0x3, !UP5 ;  /* 0x000000030a00788c */ /* 0x000fd2000efa5670 */
[----:B------:R-:W-:Y:S05]  /*44d0*/  BRA.U UP5, `(.L_x_86) ;  /* 0x0000001105787547 */ /* 0x000fea000b800000 */
[----:B------:R-:W1:Y:S01]  /*44e0*/  LDC R0, c[0x0][0xb30] ;  /* 0x0002cc00ff007b82 */ /* 0x000e620000000800 */
[----:B------:R-:W2:Y:S01]  /*44f0*/  LDCU.64 UR8, c[0x0][0x888] ;  /* 0x00011100ff0877ac */ /* 0x000ea20008000a00 */
[----:B------:R-:W-:Y:S02]  /*4500*/  HFMA2 R25, -RZ, RZ, 0, 0 ;  /* 0x00000000ff197431 */ /* 0x000fe400000001ff */
[----:B-----5:R-:W-:Y:S01]  /*4510*/  IMAD.MOV.U32 R32, RZ, RZ, 0x1 ;  /* 0x00000001ff207424 */ /* 0x020fe200078e00ff */
[----:B------:R-:W-:Y:S01]  /*4520*/  MOV R23, 0x1000 ;  /* 0x0000100000177802 */ /* 0x000fe20000000f00 */
[----:B------:R-:W3:Y:S01]  /*4530*/  LDCU.64 UR4, c[0x0][0x890] ;  /* 0x00011200ff0477ac */ /* 0x000ee20008000a00 */
[----:B------:R-:W-:Y:S01]  /*4540*/  IMAD.MOV.U32 R27, RZ, RZ, RZ ;  /* 0x000000ffff1b7224 */ /* 0x000fe200078e00ff */
[----:B------:R-:W4:Y:S01]  /*4550*/  LDC R19, c[0x0][0x370] ;  /* 0x0000dc00ff137b82 */ /* 0x000f220000000800 */
[----:B------:R-:W-:Y:S01]  /*4560*/  UMOV UR7, 0x400 ;  /* 0x0000040000077882 */ /* 0x000fe20000000000 */
[----:B------:R-:W-:-:S02]  /*4570*/  UPLOP3.LUT UP1, UPT, UPT, UPT, UPT, 0x40, 0x4 ;  /* 0x000000000004789c */ /* 0x000fc40003f2e870 */
[----:B------:R-:W-:-:S04]  /*4580*/  ULEA UR7, UR37, UR7, 0x18 ;  /* 0x0000000725077291 */ /* 0x000fc8000f8ec0ff */
[----:B------:R-:W4:Y:S01]  /*4590*/  LDC R2, c[0x0][0xb0c] ;  /* 0x0002c300ff027b82 */ /* 0x000f220000000800 */
[----:B------:R-:W-:Y:S02]  /*45a0*/  UIADD3 UR13, UPT, UPT, UR7, 0x68, URZ ;  /* 0x00000068070d7890 */ /* 0x000fe4000fffe0ff */
[----:B--2---:R-:W-:Y:S02]  /*45b0*/  UISETP.NE.U32.AND UP3, UPT, UR8, URZ, UPT ;  /* 0x000000ff0800728c */ /* 0x004fe4000bf65070 */
[----:B------:R-:W-:Y:S02]  /*45c0*/  UIADD3 UR41, UPT, UPT, UR7, 0x50, URZ ;  /* 0x0000005007297890 */ /* 0x000fe4000fffe0ff */
[----:B---3--:R-:W-:Y:S01]  /*45d0*/  UISETP.NE.U32.AND UP4, UPT, UR4, URZ, UPT ;  /* 0x000000ff0400728c */ /* 0x008fe2000bf85070 */
[----:B------:R-:W2:Y:S01]  /*45e0*/  LDC R18, c[0x0][0xb20] ;  /* 0x0002c800ff127b82 */ /* 0x000ea20000000800 */
[----:B-1----:R-:W-:Y:S01]  /*45f0*/  ISETP.NE.AND P1, PT, R0, 0x1, PT ;  /* 0x000000010000780c */ /* 0x002fe20003f25270 */
[----:B------:R-:W-:-:S02]  /*4600*/  UISETP.NE.AND.EX UP3, UPT, UR9, URZ, UPT, UP3 ;  /* 0x000000ff0900728c */ /* 0x000fc4000bf65330 */
[----:B------:R-:W-:Y:S02]  /*4610*/  UIADD3 UR33, UPT, UPT, UR7, 0x58, URZ ;  /* 0x0000005807217890 */ /* 0x000fe4000fffe0ff */
[----:B------:R-:W-:Y:S02]  /*4620*/  UIADD3 UR25, UPT, UPT, UR7, 0x60, URZ ;  /* 0x0000006007197890 */ /* 0x000fe4000fffe0ff */
[----:B------:R-:W1:Y:S01]  /*4630*/  LDC.64 R36, c[0x0][0x348] ;  /* 0x0000d200ff247b82 */ /* 0x000e620000000a00 */
[----:B------:R-:W-:Y:S02]  /*4640*/  UPRMT UR13, UR37, 0x654, UR13 ;  /* 0x00000654250d7896 */ /* 0x000fe4000800000d */
[----:B------:R-:W-:-:S05]  /*4650*/  UISETP.NE.AND.EX UP4, UPT, UR5, URZ, UPT, UP4 ;  /* 0x000000ff0500728c */ /* 0x000fca000bf85340 */
[----:B------:R-:W3:Y:S08]  /*4660*/  LDC.64 R16, c[0x0][0xb10] ;  /* 0x0002c400ff107b82 */ /* 0x000ef00000000a00 */
[----:B------:R-:W1:Y:S08]  /*4670*/  LDC.64 R6, c[0x0][0xb18] ;  /* 0x0002c600ff067b82 */ /* 0x000e700000000a00 */
[----:B------:R-:W1:Y:S08]  /*4680*/  LDC.64 R4, c[0x0][0xb28] ;  /* 0x0002ca00ff047b82 */ /* 0x000e700000000a00 */
[----:B--2-4-:R-:W1:Y:S02]  /*4690*/  LDC R22, c[0x0][0x374] ;  /* 0x0000dd00ff167b82 */ /* 0x014e640000000800 */
.L_x_97:
[----:B------:R-:W-:Y:S02]  /*46a0*/  LEA R0, R27, UR7, 0x3 ;  /* 0x000000071b007c11 */ /* 0x000fe4000f8e18ff */
[----:B------:R-:W-:Y:S02]  /*46b0*/  SHF.L.U32 R3, R25, 0x1f, RZ ;  /* 0x0000001f19037819 */ /* 0x000fe400000006ff */
[----:B------:R-:W-:Y:S02]  /*46c0*/  LEA R28, R27, UR7, 0x4 ;  /* 0x000000071b1c7c11 */ /* 0x000fe4000f8e20ff */
[----:B--2---:R-:W2:Y:S02]  /*46d0*/  SYNCS.PHASECHK.TRANS64.TRYWAIT P0, [R0+URZ+0xa0], R3 ;  /* 0x0000a003000075a7 */ /* 0x004ea400080011ff */
[----:B--2---:R-:W-:Y:S05]  /*46e0*/  @!P0 BRA `(.L_x_87) ;  /* 0x0000004c00408947 */ /* 0x004fea0003800000 */
.L_x_182:
[----:B------:R-:W-:Y:S01]  /*46f0*/  ISETP.GE.AND P0, PT, R26, 0x1, PT ;  /* 0x000000011a00780c */ /* 0x000fe20003f06270 */
[----:B------:R-:W4:Y:S01]  /*4700*/  LDS.128 R28, [R28+0x130] ;  /* 0x000130001c1c7984 */ /* 0x000f220000000c00 */
[----:B--2---:R-:W-:Y:S01]  /*4710*/  VIADD R0, R0, 0xb0 ;  /* 0x000000b000007836 */ /* 0x004fe20000000000 */
[----:B------:R-:W-:Y:S01]  /*4720*/  @!PT LDS RZ, [RZ] ;  /* 0x00000000fffff984 */ /* 0x000fe20000000800 */
[----:B------:R-:W-:Y:S01]  /*4730*/  @!PT LDS RZ, [RZ] ;  /* 0x00000000fffff984 */ /* 0x000fe20000000800 */
[----:B------:R-:W-:Y:S01]  /*4740*/  @!PT LDS RZ, [RZ] ;  /* 0x00000000fffff984 */ /* 0x000fe20000000800 */
[----:B------:R-:W-:Y:S01]  /*4750*/  @!PT LDS RZ, [RZ] ;  /* 0x00000000fffff984 */ /* 0x000fe20000000800 */
[----:B------:R2:W-:Y:S06]  /*4760*/  MEMBAR.ALL.CTA ;  /* 0x0000000000007992 */ /* 0x0005ec0000008000 */
[----:B--2---:R-:W2:Y:S01]  /*4770*/  FENCE.VIEW.ASYNC.S ;  /* 0x00000000000073c6 */ /* 0x004ea20000000000 */
[----:B------:R-:W-:Y:S04]  /*4780*/  PRMT R0, RZ, 0x654, R0 ;  /* 0x00000654ff007816 */ /* 0x000fe80000000000 */
[----:B--2---:R2:W-:Y:S01]  /*4790*/  SYNCS.ARRIVE.TRANS64.RED.A1T0 RZ, [R0+URZ], RZ ;  /* 0x000000ff00ff79a7 */ /* 0x0045e200081004ff */
[----:B----4-:R-:W-:Y:S11]  /*47a0*/  LOP3.LUT P3, RZ, R30, 0x1, RZ, 0xc0, !PT ;  /* 0x000000011eff7812 */ /* 0x010ff6000786c0ff */
[----:B------:R-:W-:Y:S02]  /*47b0*/  @!UPT UIADD3 URZ, UPT, UPT, URZ, URZ, URZ ;  /* 0x000000fffffff290 */ /* 0x000fe4000fffe0ff */
[----:B------:R-:W-:Y:S02]  /*47c0*/  @P3 MOV R13, R28 ;  /* 0x0000001c000d3202 */ /* 0x000fe40000000f00 */
[----:B------:R-:W-:Y:S01]  /*47d0*/  @P3 LOP3.LUT R8, R29, 0xffff, RZ, 0xc0, !PT ;  /* 0x0000ffff1d083812 */ /* 0x000fe200078ec0ff */
[----:B--2---:R-:W-:Y:S06]  /*47e0*/  @!P0 BRA `(.L_x_88) ;  /* 0x0000000000a48947 */ /* 0x004fec0003800000 */
[----:B-1----:R-:W-:Y:S01]  /*47f0*/  IMAD.HI.U32 R33, R22, R7, RZ ;  /* 0x0000000716217227 */ /* 0x002fe200078e00ff */
[----:B------:R-:W-:Y:S02]  /*4800*/  ISETP.NE.AND P0, PT, R6, 0x1, PT ;  /* 0x000000010600780c */ /* 0x000fe40003f05270 */
[----:B------:R-:W-:Y:S01]  /*4810*/  ISETP.NE.AND P2, PT, R26, 0x1, PT ;  /* 0x000000011a00780c */ /* 0x000fe20003f45270 */
[----:B---3--:R-:W-:Y:S01]  /*4820*/  IMAD.HI.U32 R34, R19, R16, RZ ;  /* 0x0000001013227227 */ /* 0x008fe200078e00ff */
[----:B------:R-:W-:Y:S02]  /*4830*/  SHF.R.U32.HI R33, RZ, R18, R33 ;  /* 0x00000012ff217219 */ /* 0x000fe40000011621 */
[----:B------:R-:W-:Y:S01]  /*4840*/  ISETP.NE.AND P4, PT, R2, 0x1, PT ;  /* 0x000000010200780c */ /* 0x000fe20003f85270 */
[----:B------:R-:W-:Y:S01]  /*4850*/  IMAD.HI.U32 R38, R13, R16, RZ ;  /* 0x000000100d267227 */ /* 0x000fe200078e00ff */
[----:B------:R-:W-:Y:S02]  /*4860*/  SHF.R.U32.HI R34, RZ, R17, R34 ;  /* 0x00000011ff227219 */ /* 0x000fe40000011622 */
[----:B------:R-:W-:Y:S01]  /*4870*/  SEL R3, R22, R33, !P0 ;  /* 0x0000002116037207 */ /* 0x000fe20004000000 */
[C---:B------:R-:W-:Y:S01]  /*4880*/  IMAD.HI.U32 R33, R8.reuse, R7, RZ ;  /* 0x0000000708217227 */ /* 0x040fe200078e00ff */
[----:B------:R-:W-:Y:S02]  /*4890*/  SEL R11, R19, R34, !P4 ;  /* 0x00000022130b7207 */ /* 0x000fe40006000000 */
[----:B------:R-:W-:Y:S01]  /*48a0*/  SHF.R.U32.HI R38, RZ, R17, R38 ;  /* 0x00000011ff267219 */ /* 0x000fe20000011626 */
[----:B------:R-:W-:Y:S01]  /*48b0*/  IMAD.HI.U32 R40, R3, R4, RZ ;  /* 0x0000000403287227 */ /* 0x000fe200078e00ff */
[----:B------:R-:W-:Y:S03]  /*48c0*/  SHF.R.U32.HI R33, RZ, R18, R33 ;  /* 0x00000012ff217219 */ /* 0x000fe60000011621 */
[----:B------:R-:W-:Y:S01]  /*48d0*/  IMAD.HI.U32 R34, R11, R4, RZ ;  /* 0x000000040b227227 */ /* 0x000fe200078e00ff */
[----:B------:R-:W-:Y:S02]  /*48e0*/  @P2 SHF.R.U32.HI R3, RZ, R5, R40 ;  /* 0x00000005ff032219 */ /* 0x000fe40000011628 */
[----:B------:R-:W-:Y:S02]  /*48f0*/  SEL R9, R8, R33, !P0 ;  /* 0x0000002108097207 */ /* 0x000fe40004000000 */
[----:B------:R-:W-:Y:S01]  /*4900*/  @P2 SHF.R.U32.HI R11, RZ, R5, R34 ;  /* 0x00000005ff0b2219 */ /* 0x000fe20000011622 */
[C---:B------:R-:W-:Y:S01]  /*4910*/  IMAD R10, R26.reuse, R3, RZ ;  /* 0x000000031a0a7224 */ /* 0x040fe200078e02ff */
[----:B------:R-:W-:Y:S01]  /*4920*/  SEL R3, R13, R38, !P4 ;  /* 0x000000260d037207 */ /* 0x000fe20006000000 */
[C---:B------:R-:W-:Y:S03]  /*4930*/  IMAD.HI.U32 R14, R9.reuse, R4, RZ ;  /* 0x00000004090e7227 */ /* 0x040fe600078e00ff */
[----:B------:R-:W-:Y:S01]  /*4940*/  ISETP.GE.AND P0, PT, R9, R10, PT ;  /* 0x0000000a0900720c */ /* 0x000fe20003f06270 */
[C---:B------:R-:W-:Y:S01]  /*4950*/  IMAD R12, R26.reuse, R11, RZ ;  /* 0x0000000b1a0c7224 */ /* 0x040fe200078e02ff */
[-C--:B------:R-:W-:Y:S04]  /*4960*/  SHF.R.U32.HI R14, RZ, R5.reuse, R14 ;  /* 0x00000005ff0e7219 */ /* 0x080fe8000001160e */
[----:B------:R-:W-:Y:S02]  /*4970*/  ISETP.GE.OR P0, PT, R3, R12, P0 ;  /* 0x0000000c0300720c */ /* 0x000fe40000706670 */
[----:B------:R-:W-:Y:S05]  /*4980*/  SEL R15, R9, R14, !P2 ;  /* 0x0000000e090f7207 */ /* 0x000fea0005000000 */
[----:B------:R-:W-:Y:S04]  /*4990*/  IMAD.MOV R14, RZ, RZ, -R15 ;  /* 0x000000ffff0e7224 */ /* 0x000fe800078e0a0f */
[----:B------:R-:W-:Y:S02]  /*49a0*/  IMAD R14, R26, R14, R9 ;  /* 0x0000000e1a0e7224 */ /* 0x000fe400078e0209 */
[C---:B------:R-:W-:Y:S05]  /*49b0*/  @!P0 IMAD.HI.U32 R10, R3.reuse, R4, RZ ;  /* 0x00000004030a8227 */ /* 0x040fea00078e00ff */
[----:B------:R-:W-:Y:S04]  /*49c0*/  @!P0 SHF.R.U32.HI R10, RZ, R5, R10 ;  /* 0x00000005ff0a8219 */ /* 0x000fe8000001160a */
[----:B------:R-:W-:Y:S01]  /*49d0*/  @!P0 SEL R0, R3, R10, !P2 ;  /* 0x0000000a03008207 */ /* 0x000fe20005000000 */
[----:B------:R-:W-:Y:S03]  /*49e0*/  IMAD.MOV R10, RZ, RZ, -R3 ;  /* 0x000000ffff0a7224 */ /* 0x000fe600078e0a03 */
[----:B------:R-:W-:Y:S01]  /*49f0*/  @!P0 IADD3 R15, PT, PT, R15, -R0, RZ ;  /* 0x800000000f0f8210 */ /* 0x000fe20007ffe0ff */
[----:B------:R-:W-:Y:S01]  /*4a00*/  @!P0 IMAD R0, R11, R14, R0 ;  /* 0x0000000e0b008224 */ /* 0x000fe200078e0200 */
[----:B------:R-:W-:Y:S01]  /*4a10*/  IADD3 R11, PT, PT, -R9, RZ, RZ ;  /* 0x000000ff090b7210 */ /* 0x000fe20007ffe1ff */
[----:B------:R-:W-:Y:S02]  /*4a20*/  IMAD R13, R2, R10, R13 ;  /* 0x0000000a020d7224 */ /* 0x000fe400078e020d */
[----:B------:R-:W-:Y:S02]  /*4a30*/  @!P0 IMAD R9, R15, R26, R3 ;  /* 0x0000001a0f098224 */ /* 0x000fe400078e0203 */
[----:B------:R-:W-:Y:S02]  /*4a40*/  @!P0 IMAD.MOV.U32 R3, RZ, RZ, R0 ;  /* 0x000000ffff038224 */ /* 0x000fe400078e0000 */
[----:B------:R-:W-:Y:S02]  /*4a50*/  IMAD R8, R6, R11, R8 ;  /* 0x0000000b06087224 */ /* 0x000fe400078e0208 */
[----:B------:R-:W-:Y:S02]  /*4a60*/  IMAD R13, R3, R2, R13 ;  /* 0x00000002030d7224 */ /* 0x000fe400078e020d */
[----:B------:R-:W-:Y:S02]  /*4a70*/  IMAD R8, R9, R6, R8 ;  /* 0x0000000609087224 */ /* 0x000fe400078e0208 */
.L_x_88:
[----:B------:R-:W-:Y:S05]  /*4a80*/  BRA.U UP1, `(.L_x_89) ;  /* 0x0000000101107547 */ /* 0x000fea000b800000 */
[----:B------:R-:W-:Y:S04]  /*4a90*/  MOV R0, UR6 ;  /* 0x0000000600007c02 */ /* 0x000fe80008000f00 */
[----:B------:R-:W-:Y:S04]  /*4aa0*/  SHF.L.U32 R3, R0, 0x1f, RZ ;  /* 0x0000001f00037819 */ /* 0x000fe800000006ff */
[----:B------:R-:W2:Y:S02]  /*4ab0*/  SYNCS.PHASECHK.TRANS64.TRYWAIT P0, [UR7+0x98], R3 ;  /* 0x00009803ff0075a7 */ /* 0x000ea40008001107 */
[----:B--2---:R-:W-:Y:S05]  /*4ac0*/  @!P0 BRA `(.L_x_90) ;  /* 0x00000048005c8947 */ /* 0x004fea0003800000 */
.L_x_89:
[----:B------:R-:W-:Y:S02]  /*4ad0*/  R2UR UR42, R20 ;  /* 0x00000000142a72ca */ /* 0x000fe400000e0000 */
[----:B------:R-:W-:Y:S02]  /*4ae0*/  R2UR UR43, R21 ;  /* 0x00000000152b72ca */ /* 0x000fe400000e0000 */
[----:B------:R-:W-:Y:S02]  /*4af0*/  ISETP.NE.U32.AND P2, PT, RZ, UR4, PT ;  /* 0x00000004ff007c0c */ /* 0x000fe4000bf45070 */
[----:B------:R-:W-:Y:S02]  /*4b00*/  SHF.L.U32 R12, R32, 0x1f, RZ ;  /* 0x0000001f200c7819 */ /* 0x000fe400000006ff */
[----:B------:R-:W-:Y:S05]  /*4b10*/  ISETP.NE.AND.EX P2, PT, RZ, UR5, PT, P2 ;  /* 0x00000005ff007c0c */ /* 0x000fea000bf45320 */
[----:B------:R-:W-:Y:S02]  /*4b20*/  USHF.L.U32 UR42, UR42, 0x7, URZ ;  /* 0x000000072a2a7899 */ /* 0x000fe400080006ff */
[----:B------:R-:W-:Y:S01]  /*4b30*/  USHF.L.U32 UR43, UR43, 0x6, URZ ;  /* 0x000000062b2b7899 */ /* 0x000fe200080006ff */
[----:B------:R-:W-:Y:S11]  /*4b40*/  BRA.U !UP4, `(.L_x_91) ;  /* 0x000000010c347547 */ /* 0x000ff6000b800000 */
[----:B------:R-:W-:Y:S01]  /*4b50*/  UPLOP3.LUT UP0, UPT, UPT, UPT, UP3, 0x80, 0x8 ;  /* 0x000000000008789c */ /* 0x000fe20003f0f030 */
[----:B--2---:R-:W-:Y:S02]  /*4b60*/  HFMA2 R0, -RZ, RZ, 0, 5.9604644775390625e-08 ;  /* 0x00000001ff007431 */ /* 0x004fe400000001ff */
[----:B------:R-:W-:Y:S03]  /*4b70*/  IMAD.MOV.U32 R59, RZ, RZ, 0x1 ;  /* 0x00000001ff3b7424 */ /* 0x000fe600078e00ff */
[----:B------:R-:W-:Y:S05]  /*4b80*/  PLOP3.LUT P0, PT, PT, PT, UP0, 0x80, 0x8 ;  /* 0x000000000008781c */ /* 0x000fea0003f0f008 */
[----:B------:R-:W2:Y:S01]  /*4b90*/  @UP0 LDCU.64 UR10, c[0x0][0x888] ;  /* 0x00011100ff0a07ac */ /* 0x000ea20008000a00 */
[----:B------:R-:W-:Y:S07]  /*4ba0*/  @UP0 UIMAD UR8, UR36, UR4, URZ ;  /* 0x00000004240802a4 */ /* 0x000fee000f8e02ff */
[----:B------:R-:W-:Y:S01]  /*4bb0*/  @!P0 PRMT R59, R0, 0x7610, R59 ;  /* 0x00007610003b8816 */ /* 0x000fe2000000003b */
[----:B--2---:R-:W-:Y:S03]  /*4bc0*/  @UP0 UIMAD.WIDE UR10, UR8, 0x4, UR10 ;  /* 0x00000004080a08a5 */ /* 0x004fe6000f8e020a */
[----:B------:R-:W2:Y:S03]  /*4bd0*/  @!UP0 LDCU UR8, c[0x0][0x880] ;  /* 0x00011000ff0887ac */ /* 0x000ea60008000800 */
[----:B------:R-:W-:Y:S01]  /*4be0*/  IMAD.U32 R10, RZ, RZ, UR10 ;  /* 0x0000000aff0a7e24 */ /* 0x000fe2000f8e00ff */
[----:B------:R-:W-:Y:S05]  /*4bf0*/  MOV R11, UR11 ;  /* 0x0000000b000b7c02 */ /* 0x000fea0008000f00 */
[----:B------:R4:W5:Y:S02]  /*4c00*/  @P0 LDG.E R35, desc[UR46][R10.64] ;  /* 0x0000002e0a230981 */ /* 0x000964000c1e1900 */
[----:B--2-4-:R-:W-:Y:S07]  /*4c10*/  @!P0 IMAD.U32 R35, RZ, RZ, UR8 ;  /* 0x00000008ff238e24 */ /* 0x014fee000f8e00ff */
.L_x_91:
[----:B-----5:R-:W-:Y:S01]  /*4c20*/  @!P2 FSETP.EQ.AND P0, PT, R35, RZ, PT ;  /* 0x000000ff2300a20b */ /* 0x020fe20003f02000 */
[----:B------:R-:W-:Y:S01]  /*4c30*/  @!UPT UIADD3 URZ, UPT, UPT, URZ, URZ, URZ ;  /* 0x000000fffffff290 */ /* 0x000fe2000fffe0ff */
[----:B------:R-:W-:Y:S11]  /*4c40*/  @!P2 BRA `(.L_x_92) ;  /* 0x000000000014a947 */ /* 0x000ff60003800000 */
[----:B------:R-:W-:Y:S02]  /*4c50*/  LOP3.LUT P2, RZ, R59, 0xff, RZ, 0xc0, !PT ;  /* 0x000000ff3bff7812 */ /* 0x000fe4000784c0ff */
[----:B------:R-:W-:Y:S04]  /*4c60*/  PLOP3.LUT P0, PT, PT, PT, UP0, 0x80, 0x8 ;  /* 0x000000000008781c */ /* 0x000fe80003f0f008 */
[----:B------:R-:W-:Y:S07]  /*4c70*/  PLOP3.LUT P0, PT, P0, PT, PT, 0x8, 0x80 ;  /* 0x000000000080781c */ /* 0x000fee000070e170 */
[----:B------:R-:W-:Y:S11]  /*4c80*/  @P2 FSETP.EQ.AND P0, PT, R35, RZ, PT ;  /* 0x000000ff2300220b */ /* 0x000ff60003f02000 */
[----:B------:R-:W-:Y:S02]  /*4c90*/  @!UPT UIADD3 URZ, UPT, UPT, URZ, URZ, URZ ;  /* 0x000000fffffff290 */ /* 0x000fe4000fffe0ff */
.L_x_92:
[----:B------:R-:W4:Y:S01]  /*4ca0*/  SYNCS.PHASECHK.TRANS64.TRYWAIT P2, [UR7+0x70], R12 ;  /* 0x0000700cff0075a7 */ /* 0x000f220008041107 */
[----:B------:R-:W-:Y:S04]  /*4cb0*/  ELECT P4, URZ, PT ;  /* 0x0000000000ff782f */ /* 0x000fe80003880000 */
[----:B------:R-:W-:Y:S11]  /*4cc0*/  PLOP3.LUT P4, PT, P0, P4, PT, 0xf2, 0x2f ;  /* 0x00000000002f781c */ /* 0x000ff60000789e72 */
[----:B------:R-:W-:Y:S02]  /*4cd0*/  @!UPT UIADD3 URZ, UPT, UPT, URZ, URZ, URZ ;  /* 0x000000fffffff290 */ /* 0x000fe4000fffe0ff */
[----:B-1----:R-:W-:Y:S05]  /*4ce0*/  @!P4 IADD3 R9, P0, PT, R36, 0x580, RZ ;  /* 0x000005802409c810 */ /* 0x002fea0007f1e0ff */
[----:B--2---:R-:W-:Y:S01]  /*4cf0*/  @!P4 IMAD.X R0, RZ, RZ, R37, P0 ;  /* 0x000000ffff00c224 */ /* 0x004fe200000e0625 */
[----:B----4-:R-:W-:Y:S07]  /*4d00*/  @!P2 BRA `(.L_x_93) ;  /* 0x0000004400e4a947 */ /* 0x010fee0003800000 */
.L_x_185:
[----:B------:R-:W-:Y:S01]  /*4d10*/  @!P4 R2UR UR9, R9 ;  /* 0x000000000909c2ca */ /* 0x000fe200000e0000 */
[----:B------:R-:W-:Y:S01]  /*4d20*/  VOTEU.ALL UP1, P4 ;  /* 0x0000000000ff7886 */ /* 0x000fe20002020000 */
[----:B------:R-:W-:Y:S01]  /*4d30*/  @!P4 R2UR UR8, R0 ;  /* 0x000000000008c2ca */ /* 0x000fe200000e0000 */
[----:B------:R-:W-:Y:S01]  /*4d40*/  VOTEU.ALL UP2, P4 ;  /* 0x0000000000ff7886 */ /* 0x000fe20002040000 */
[----:B------:R-:W-:Y:S01]  /*4d50*/  UMOV UR16, 0x0 ;  /* 0x0000000000107882 */ /* 0x000fe20000000000 */
[----:B------:R-:W-:Y:S01]  /*4d60*/  UMOV UR17, 0x10000000 ;  /* 0x1000000000117882 */ /* 0x000fe20000000000 */
[----:B------:R-:W-:Y:S01]  /*4d70*/  @!UP1 UIADD3 UR40, UPT, UPT, UR7, 0x200, URZ ;  /* 0x0000020007289890 */ /* 0x000fe2000fffe0ff */
[----:B------:R-:W-:Y:S01]  /*4d80*/  @!P4 IMAD.MOV.U32 R0, RZ, RZ, 0x1000 ;  /* 0x00001000ff00c424 */ /* 0x000fe200078e00ff */
[----:B------:R-:W-:Y:S01]  /*4d90*/  UMOV UR44, UR36 ;  /* 0x00000024002c7c82 */ /* 0x000fe20008000000 */
[----:B------:R-:W-:Y:S01]  /*4da0*/  @!UP1 UIADD3 UR10, UPT, UPT, UR42, 0x40, URZ ;  /* 0x000000402a0a9890 */ /* 0x000fe2000fffe0ff */
[----:B------:R-:W-:Y:S01]  /*4db0*/  @!P4 IADD3 R9, P0, PT, R36, 0x580, RZ ;  /* 0x000005802409c810 */ /* 0x000fe20007f1e0ff */
[----:B------:R-:W-:Y:S01]  /*4dc0*/  UMOV UR11, UR43 ;  /* 0x0000002b000b7c82 */ /* 0x000fe20008000000 */
[----:B------:R-:W-:Y:S01]  /*4dd0*/  UMOV UR12, UR36 ;  /* 0x00000024000c7c82 */ /* 0x000fe20008000000 */
[----:B------:R-:W-:Y:S01]  /*4de0*/  IMAD.U32 R10, RZ, RZ, UR9 ;  /* 0x00000009ff0a7e24 */ /* 0x000fe2000f8e00ff */
[----:B------:R-:W-:Y:S01]  /*4df0*/  UMOV UR9, UR41 ;  /* 0x0000002900097c82 */ /* 0x000fe20008000000 */
[----:B------:R-:W-:Y:S01]  /*4e00*/  IMAD.U32 R11, RZ, RZ, UR8 ;  /* 0x00000008ff0b7e24 */ /* 0x000fe2000f8e00ff */
[----:B------:R-:W-:Y:S02]  /*4e10*/  @!UP1 UIADD3 UR8, UPT, UPT, UR7, 0xa00, URZ ;  /* 0x00000a0007089890 */ /* 0x000fe4000fffe0ff */
[----:B------:R-:W-:Y:S01]  /*4e20*/  @!P4 R2UR UR18, R10 ;  /* 0x000000000a12c2ca */ /* 0x000fe200000e0000 */
[----:B------:R-:W-:Y:S01]  /*4e30*/  VOTEU.ALL UP1, P4 ;  /* 0x0000000000ff7886 */ /* 0x000fe20002020000 */
[----:B------:R-:W-:Y:S01]  /*4e40*/  @!P4 R2UR UR19, R11 ;  /* 0x000000000b13c2ca */ /* 0x000fe200000e0000 */
[----:B------:R-:W-:Y:S11]  /*4e50*/  UPRMT UR14, UR37, 0x654, UR41 ;  /* 0x00000654250e7896 */ /* 0x000ff60008000029 */
[----:B------:R-:W-:Y:S01]  /*4e60*/  @!UPT UIADD3 URZ, UPT, UPT, URZ, URZ, URZ ;  /* 0x000000fffffff290 */ /* 0x000fe2000fffe0ff */
[----:B------:R2:W-:Y:S01]  /*4e70*/  @!UP2 UTMALDG.3D [UR40], [UR18], desc[UR16] ;  /* 0x000010281200a5b4 */ /* 0x0005e20008011000 */
[----:B------:R2:W-:Y:S01]  /*4e80*/  @!UP1 UTMALDG.3D [UR8], [UR18], desc[UR16] ;  /* 0x00001008120095b4 */ /* 0x0005e20008011000 */
[----:B------:R4:W-:Y:S01]  /*4e90*/  @!P4 SYNCS.ARRIVE.TRANS64.RED.A0TR RZ, [UR7+0x50], R0 ;  /* 0x00005000ffffc9a7 */ /* 0x0009e20008300407 */
[----:B------:R-:W-:Y:S01]  /*4ea0*/  SYNCS.ARRIVE.TRANS64.RED.A1T0 RZ, [UR14], RZ ;  /* 0x000000ffffff79a7 */ /* 0x000fe2000810040e */
[----:B----4-:R-:W-:Y:S01]  /*4eb0*/  @!P4 IMAD.X R0, RZ, RZ, R37, P0 ;  /* 0x000000ffff00c224 */ /* 0x010fe200000e0625 */
[----:B------:R-:W4:Y:S02]  /*4ec0*/  SYNCS.PHASECHK.TRANS64.TRYWAIT P2, [UR7+0x78], R12 ;  /* 0x0000780cff0075a7 */ /* 0x000f240008041107 */
[----:B--2-4-:R-:W-:Y:S05]  /*4ed0*/  @!P2 BRA `(.L_x_94) ;  /* 0x000000440088a947 */ /* 0x014fea0003800000 */
.L_x_187:
        /* <DEDUP_REMOVED lines=8> */
[----:B------:R-:W-:Y:S01]  /*4f60*/  @!UP1 UIADD3 UR32, UPT, UPT, UR7, 0x1200, URZ ;  /* 0x0000120007209890 */ /* 0x000fe2000fffe0ff */
[----:B------:R-:W-:Y:S01]  /*4f70*/  @!P4 IADD3 R21, P0, PT, R36, 0x580, RZ ;  /* 0x000005802415c810 */ /* 0x000fe20007f1e0ff */
[----:B------:R-:W-:Y:S01]  /*4f80*/  UMOV UR35, UR43 ;  /* 0x0000002b00237c82 */ /* 0x000fe20008000000 */
[----:B------:R-:W-:Y:S02]  /*4f90*/  @!UP1 UIADD3 UR10, UPT, UPT, UR42, 0x50, URZ ;  /* 0x000000502a0a9890 */ /* 0x000fe4000fffe0ff */
[----:B------:R-:W-:Y:S01]  /*4fa0*/  IMAD.U32 R10, RZ, RZ, UR9 ;  /* 0x00000009ff0a7e24 */ /* 0x000fe2000f8e00ff */
[----:B------:R-:W-:Y:S01]  /*4fb0*/  UMOV UR9, UR33 ;  /* 0x0000002100097c82 */ /* 0x000fe20008000000 */
[----:B------:R-:W-:Y:S01]  /*4fc0*/  IMAD.U32 R11, RZ, RZ, UR8 ;  /* 0x00000008ff0b7e24 */ /* 0x000fe2000f8e00ff */
[----:B------:R-:W-:Y:S01]  /*4fd0*/  @!UP1 UIADD3 UR8, UPT, UPT, UR7, 0x1a00, URZ ;  /* 0x00001a0007089890 */ /* 0x000fe2000fffe0ff */
[----:B------:R-:W-:Y:S01]  /*4fe0*/  @!P4 IMAD.X R20, RZ, RZ, R37, P0 ;  /* 0x000000ffff14c224 */ /* 0x000fe200000e0625 */
[----:B------:R-:W-:Y:S01]  /*4ff0*/  @!P4 R2UR UR18, R10 ;  /* 0x000000000a12c2ca */ /* 0x000fe200000e0000 */
[----:B------:R-:W-:Y:S01]  /*5000*/  VOTEU.ALL UP1, P4 ;  /* 0x0000000000ff7886 */ /* 0x000fe20002020000 */
[----:B------:R-:W-:Y:S01]  /*5010*/  @!P4 R2UR UR19, R11 ;  /* 0x000000000b13c2ca */ /* 0x000fe200000e0000 */
[----:B------:R-:W-:Y:S01]  /*5020*/  UMOV UR11, UR43 ;  /* 0x0000002b000b7c82 */ /* 0x000fe20008000000 */
[----:B------:R-:W-:Y:S01]  /*5030*/  UMOV UR12, UR36 ;  /* 0x00000024000c7c82 */ /* 0x000fe20008000000 */
[----:B------:R-:W-:Y:S10]  /*5040*/  UPRMT UR14, UR37, 0x654, UR33 ;  /* 0x00000654250e7896 */ /* 0x000ff40008000021 */
[----:B------:R2:W-:Y:S01]  /*5050*/  @!UP2 UTMALDG.3D [UR32], [UR18], desc[UR16] ;  /* 0x000010201200a5b4 */ /* 0x0005e20008011000 */
[----:B------:R2:W-:Y:S01]  /*5060*/  @!UP1 UTMALDG.3D [UR8], [UR18], desc[UR16] ;  /* 0x00001008120095b4 */ /* 0x0005e20008011000 */
[----:B------:R2:W-:Y:S01]  /*5070*/  @!P4 SYNCS.ARRIVE.TRANS64.RED.A0TR RZ, [UR7+0x58], R0 ;  /* 0x00005800ffffc9a7 */ /* 0x0005e20008300407 */
[----:B------:R-:W-:Y:S01]  /*5080*/  SYNCS.ARRIVE.TRANS64.RED.A1T0 RZ, [UR14], RZ ;  /* 0x000000ffffff79a7 */ /* 0x000fe2000810040e */
[----:B------:R-:W4:Y:S02]  /*5090*/  SYNCS.PHASECHK.TRANS64.TRYWAIT P2, [UR7+0x80], R12 ;  /* 0x0000800cff0075a7 */ /* 0x000f240008041107 */
[----:B--2-4-:R-:W-:Y:S05]  /*50a0*/  @!P2 BRA `(.L_x_95) ;  /* 0x00000044002ca947 */ /* 0x014fea0003800000 */
.L_x_189:
[----:B------:R-:W2:Y:S01]  /*50b0*/  LDC.64 R14, c[0x0][0xb10] ;  /* 0x0002c400ff0e7b82 */ /* 0x000ea20000000a00 */
[----:B------:R-:W-:Y:S01]  /*50c0*/  @!P4 R2UR UR9, R21 ;  /* 0x000000001509c2ca */ /* 0x000fe200000e0000 */
[----:B------:R-:W-:Y:S01]  /*50d0*/  VOTEU.ALL UP1, P4 ;  /* 0x0000000000ff7886 */ /* 0x000fe20002020000 */
[----:B------:R-:W-:Y:S01]  /*50e0*/  @!P4 R2UR UR8, R20 ;  /* 0x000000001408c2ca */ /* 0x000fe200000e0000 */
[----:B------:R-:W-:Y:S01]  /*50f0*/  VOTEU.ALL UP2, P4 ;  /* 0x0000000000ff7886 */ /* 0x000fe20002040000 */
[----:B------:R-:W-:Y:S03]  /*5100*/  UMOV UR16, 0x0 ;  /* 0x0000000000107882 */ /* 0x000fe60000000000 */
[----:B------:R-:W4:Y:S01]  /*5110*/  LDC.64 R10, c[0x0][0xb18] ;  /* 0x0002c600ff0a7b82 */ /* 0x000f220000000a00 */
[----:B------:R-:W-:Y:S01]  /*5120*/  @!UP1 UIADD3 UR26, UPT, UPT, UR42, 0x20, URZ ;  /* 0x000000202a1a9890 */ /* 0x000fe2000fffe0ff */
[----:B------:R-:W-:Y:S01]  /*5130*/  @P3 SHF.R.U32.HI R24, RZ, 0x10, R29 ;  /* 0x00000010ff183819 */ /* 0x000fe2000001161d */
[----:B------:R-:W-:Y:S01]  /*5140*/  @!UP1 UIADD3 UR24, UPT, UPT, UR7, 0x2200, URZ ;  /* 0x0000220007189890 */ /* 0x000fe2000fffe0ff */
[----:B------:R-:W-:Y:S01]  /*5150*/  VIADD R27, R27, 0x1 ;  /* 0x000000011b1b7836 */ /* 0x000fe20000000000 */
[----:B------:R-:W-:Y:S03]  /*5160*/  UMOV UR17, 0x10000000 ;  /* 0x1000000000117882 */ /* 0x000fe60000000000 */
[----:B------:R-:W5:Y:S01]  /*5170*/  @!P1 LDC R0, c[0x0][0xb20] ;  /* 0x0002c800ff009b82 */ /* 0x000f620000000800 */
[----:B------:R-:W-:Y:S01]  /*5180*/  UMOV UR27, UR43 ;  /* 0x0000002b001b7c82 */ /* 0x000fe20008000000 */
[----:B------:R-:W-:Y:S01]  /*5190*/  IMAD.U32 R20, RZ, RZ, UR9 ;  /* 0x00000009ff147e24 */ /* 0x000fe2000f8e00ff */
[----:B------:R-:W-:Y:S05]  /*51a0*/  UMOV UR28, UR36 ;  /* 0x00000024001c7c82 */ /* 0x000fea0008000000 */
[----:B-1----:R-:W1:Y:S01]  /*51b0*/  @!P1 LDC R3, c[0x0][0xb0c] ;  /* 0x0002c300ff039b82 */ /* 0x002e620000000800 */
[----:B------:R-:W-:Y:S01]  /*51c0*/  IMAD.U32 R21, RZ, RZ, UR8 ;  /* 0x00000008ff157e24 */ /* 0x000fe2000f8e00ff */
[----:B------:R-:W-:Y:S01]  /*51d0*/  @!UP1 UIADD3 UR10, UPT, UPT, UR42, 0x60, URZ ;  /* 0x000000602a0a9890 */ /* 0x000fe2000fffe0ff */
[----:B------:R-:W-:Y:S01]  /*51e0*/  @!P4 R2UR UR18, R20 ;  /* 0x000000001412c2ca */ /* 0x000fe200000e0000 */
[----:B------:R-:W-:Y:S01]  /*51f0*/  @!UP1 UIADD3 UR8, UPT, UPT, UR7, 0x2a00, URZ ;  /* 0x00002a0007089890 */ /* 0x000fe2000fffe0ff */
[----:B------:R-:W-:Y:S01]  /*5200*/  @!P4 IMAD.MOV.U32 R20, RZ, RZ, 0x1000 ;  /* 0x00001000ff14c424 */ /* 0x000fe200078e00ff */
[----:B------:R-:W-:Y:S01]  /*5210*/  @!P4 R2UR UR19, R21 ;  /* 0x000000001513c2ca */ /* 0x000fe200000e0000 */
[----:B------:R-:W-:Y:S01]  /*5220*/  VOTEU.ALL UP1, P4 ;  /* 0x0000000000ff7886 */ /* 0x000fe20002020000 */
[----:B------:R-:W-:Y:S01]  /*5230*/  UMOV UR9, UR25 ;  /* 0x0000001900097c82 */ /* 0x000fe20008000000 */
[----:B------:R-:W-:Y:S01]  /*5240*/  UMOV UR11, UR43 ;  /* 0x0000002b000b7c82 */ /* 0x000fe20008000000 */
[----:B------:R-:W-:Y:S01]  /*5250*/  UMOV UR12, UR36 ;  /* 0x00000024000c7c82 */ /* 0x000fe20008000000 */
[----:B------:R-:W-:Y:S08]  /*5260*/  UPRMT UR14, UR37, 0x654, UR25 ;  /* 0x00000654250e7896 */ /* 0x000ff00008000019 */
[----:B------:R1:W-:Y:S02]  /*5270*/  @!UP2 UTMALDG.3D [UR24], [UR18], desc[UR16] ;  /* 0x000010181200a5b4 */ /* 0x0003e40008011000 */
[----:B-1----:R-:W-:Y:S01]  /*5280*/  @!P1 ISETP.NE.AND P2, PT, R3, 0x1, PT ;  /* 0x000000010300980c */ /* 0x002fe20003f45270 */
[C---:B--2---:R-:W-:Y:S01]  /*5290*/  @!P1 IMAD.HI.U32 R14, R13.reuse, R14, RZ ;  /* 0x0000000e0d0e9227 */ /* 0x044fe200078e00ff */
[----:B----4-:R-:W-:Y:S01]  /*52a0*/  @!P1 ISETP.NE.AND P0, PT, R10, 0x1, PT ;  /* 0x000000010a00980c */ /* 0x010fe20003f05270 */
[----:B------:R1:W-:Y:S01]  /*52b0*/  @!UP1 UTMALDG.3D [UR8], [UR18], desc[UR16] ;  /* 0x00001008120095b4 */ /* 0x0003e20008011000 */
[----:B------:R1:W-:Y:S01]  /*52c0*/  @!P4 SYNCS.ARRIVE.TRANS64.RED.A0TR RZ, [UR7+0x60], R20 ;  /* 0x00006014ffffc9a7 */ /* 0x0003e20008300407 */
[C---:B------:R-:W-:Y:S01]  /*52d0*/  @!P1 IMAD.HI.U32 R11, R8.reuse, R11, RZ ;  /* 0x0000000b080b9227 */ /* 0x040fe200078e00ff */
[----:B------:R-:W-:Y:S04]  /*52e0*/  @!P1 SHF.R.U32.HI R14, RZ, R15, R14 ;  /* 0x0000000fff0e9219 */ /* 0x000fe8000001160e */
[----:B-----5:R-:W-:Y:S02]  /*52f0*/  @!P1 SHF.R.U32.HI R9, RZ, R0, R11 ;  /* 0x00000000ff099219 */ /* 0x020fe4000001160b */
[----:B------:R-:W-:Y:S02]  /*5300*/  @!P1 SEL R14, R13, R14, !P2 ;  /* 0x0000000e0d0e9207 */ /* 0x000fe40005000000 */
[----:B------:R-:W-:Y:S05]  /*5310*/  @!P1 SEL R9, R8, R9, !P0 ;  /* 0x0000000908099207 */ /* 0x000fea0004000000 */
[----:B------:R-:W-:Y:S01]  /*5320*/  @!P1 IMAD.IADD R0, R9, 0x1, -R14 ;  /* 0x0000000109009824 */ /* 0x000fe200078e0a0e */
[----:B------:R-:W-:Y:S01]  /*5330*/  SYNCS.ARRIVE.TRANS64.RED.A1T0 RZ, [UR14], RZ ;  /* 0x000000ffffff79a7 */ /* 0x000fe2000810040e */
[----:B------:R-:W-:Y:S02]  /*5340*/  @!P1 IMAD.IADD R9, R14, 0x1, -R9 ;  /* 0x000000010e099824 */ /* 0x000fe400078e0a09 */
[----:B------:R-:W-:Y:S02]  /*5350*/  @!P1 IMAD R13, R0, R3, R13 ;  /* 0x00000003000d9224 */ /* 0x000fe400078e020d */
[----:B------:R-:W-:Y:S01]  /*5360*/  @!P1 IMAD R8, R9, R10, R8 ;  /* 0x0000000a09089224 */ /* 0x000fe200078e0208 */
[----:B------:R-:W2:Y:S02]  /*5370*/  SYNCS.PHASECHK.TRANS64.TRYWAIT P5, [UR7+0x88], R12 ;  /* 0x0000880cff0075a7 */ /* 0x000ea400080a1107 */
[----:B-12---:R-:W-:Y:S05]  /*5380*/  @!P5 BRA `(.L_x_96) ;  /* 0x00000040008cd947 */ /* 0x006fea0003800000 */
.L_x_191:
[----:B-1----:R-:W-:Y:S01]  /*5390*/  @!P4 IADD3 R3, P0, PT, R36, 0x580, RZ ;  /* 0x000005802403c810 */ /* 0x002fe20007f1e0ff */
[----:B------:R-:W-:Y:S01]  /*53a0*/  VOTEU.ALL UP1, P4 ;  /* 0x0000000000ff7886 */ /* 0x000fe20002020000 */
[----:B------:R-:W-:Y:S01]  /*53b0*/  VOTEU.ALL UP2, P4 ;  /* 0x0000000000ff7886 */ /* 0x000fe20002040000 */
[----:B------:R-:W-:Y:S01]  /*53c0*/  UMOV UR14, 0x0 ;  /* 0x00000000000e7882 */ /* 0x000fe20000000000 */
[----:B------:R-:W-:Y:S01]  /*53d0*/  @!P4 R2UR UR9, R3 ;  /* 0x000000000309c2ca */ /* 0x000fe200000e0000 */
[----:B------:R-:W-:Y:S01]  /*53e0*/  @!P4 IMAD.X R0, RZ, RZ, R37, P0 ;  /* 0x000000ffff00c224 */ /* 0x000fe200000e0625 */
[----:B------:R-:W-:Y:S01]  /*53f0*/  @!UP1 UIADD3 UR17, UPT, UPT, UR7, 0x68, URZ ;  /* 0x0000006807119890 */ /* 0x000fe2000fffe0ff */
[----:B------:R-:W-:Y:S01]  /*5400*/  ISETP.NE.AND P0, PT, R27, 0x2, PT ;  /* 0x000000021b00780c */ /* 0x000fe20003f05270 */
[----:B------:R-:W-:Y:S01]  /*5410*/  @!UP1 UIADD3 UR18, UPT, UPT, UR42, 0x30, URZ ;  /* 0x000000302a129890 */ /* 0x000fe2000fffe0ff */
[----:B------:R-:W-:Y:S01]  /*5420*/  LOP3.LUT R32, R32, 0x1, RZ, 0x3c, !PT ;  /* 0x0000000120207812 */ /* 0x000fe200078e3cff */
[----:B------:R-:W-:Y:S01]  /*5430*/  @!UP1 UIADD3 UR16, UPT, UPT, UR7, 0x3200, URZ ;  /* 0x0000320007109890 */ /* 0x000fe2000fffe0ff */
[----:B------:R-:W-:Y:S01]  /*5440*/  @!P4 R2UR UR8, R0 ;  /* 0x000000000008c2ca */ /* 0x000fe200000e0000 */
[----:B------:R-:W-:Y:S01]  /*5450*/  UMOV UR15, 0x10000000 ;  /* 0x10000000000f7882 */ /* 0x000fe20000000000 */
[----:B------:R-:W-:Y:S01]  /*5460*/  UMOV UR19, UR43 ;  /* 0x0000002b00137c82 */ /* 0x000fe20008000000 */
[----:B------:R-:W-:Y:S01]  /*5470*/  UMOV UR20, UR36 ;  /* 0x0000002400147c82 */ /* 0x000fe20008000000 */
[----:B------:R-:W-:Y:S01]  /*5480*/  @!UP1 UIADD3 UR10, UPT, UPT, UR42, 0x70, URZ ;  /* 0x000000702a0a9890 */ /* 0x000fe2000fffe0ff */
[----:B------:R-:W-:Y:S01]  /*5490*/  SEL R0, RZ, 0x1, P0 ;  /* 0x00000001ff007807 */ /* 0x000fe20000000000 */
[----:B------:R-:W-:Y:S01]  /*54a0*/  IMAD.U32 R10, RZ, RZ, UR9 ;  /* 0x00000009ff0a7e24 */ /* 0x000fe2000f8e00ff */
[----:B------:R-:W-:Y:S01]  /*54b0*/  UMOV UR11, UR43 ;  /* 0x0000002b000b7c82 */ /* 0x000fe20008000000 */
[----:B------:R-:W-:Y:S01]  /*54c0*/  UMOV UR12, UR36 ;  /* 0x00000024000c7c82 */ /* 0x000fe20008000000 */
[----:B------:R-:W-:Y:S01]  /*54d0*/  UMOV UR9, UR17 ;  /* 0x0000001100097c82 */ /* 0x000fe20008000000 */
[----:B------:R-:W-:Y:S01]  /*54e0*/  @P3 R2UR UR36, R24 ;  /* 0x00000000182432ca */ /* 0x000fe200000e0000 */
[----:B------:R-:W-:Y:S01]  /*54f0*/  IMAD.IADD R20, R8, 0x1, R58 ;  /* 0x0000000108147824 */ /* 0x000fe200078e023a */
[----:B------:R-:W-:Y:S01]  /*5500*/  @!P4 R2UR UR22, R10 ;  /* 0x000000000a16c2ca */ /* 0x000fe200000e0000 */
[----:B------:R-:W-:Y:S01]  /*5510*/  IMAD.U32 R11, RZ, RZ, UR8 ;  /* 0x00000008ff0b7e24 */ /* 0x000fe2000f8e00ff */
[----:B------:R-:W-:Y:S01]  /*5520*/  @!UP1 UIADD3 UR8, UPT, UPT, UR7, 0x3a00, URZ ;  /* 0x00003a0007089890 */ /* 0x000fe2000fffe0ff */
[----:B------:R-:W-:Y:S01]  /*5530*/  LOP3.LUT R25, R25, R0, RZ, 0x3c, !PT ;  /* 0x0000000019197212 */ /* 0x000fe200078e3cff */
[----:B------:R-:W-:Y:S01]  /*5540*/  VOTEU.ALL UP1, P4 ;  /* 0x0000000000ff7886 */ /* 0x000fe20002020000 */
[----:B------:R-:W-:Y:S01]  /*5550*/  IMAD.IADD R21, R13, 0x1, R60 ;  /* 0x000000010d157824 */ /* 0x000fe200078e023c */
[----:B------:R-:W-:Y:S02]  /*5560*/  @!P4 R2UR UR23, R11 ;  /* 0x000000000b17c2ca */ /* 0x000fe400000e0000 */
[----:B------:R-:W-:Y:S11]  /*5570*/  SEL R27, R27, RZ, P0 ;  /* 0x000000ff1b1b7207 */ /* 0x000ff60000000000 */
[----:B------:R2:W-:Y:S01]  /*5580*/  @!UP2 UTMALDG.3D [UR16], [UR22], desc[UR14] ;  /* 0x00000e101600a5b4 */ /* 0x0005e20008011000 */
[----:B------:R2:W-:Y:S01]  /*5590*/  @!UP1 UTMALDG.3D [UR8], [UR22], desc[UR14] ;  /* 0x00000e08160095b4 */ /* 0x0005e20008011000 */
[----:B------:R2:W-:Y:S01]  /*55a0*/  @!P4 SYNCS.ARRIVE.TRANS64.RED.A0TR RZ, [UR7+0x68], R23 ;  /* 0x00006817ffffc9a7 */ /* 0x0005e20008300407 */
[----:B------:R-:W-:Y:S01]  /*55b0*/  UPLOP3.LUT UP1, UPT, UPT, UPT, UPT, 0x80, 0x8 ;  /* 0x000000000008789c */ /* 0x000fe20003f2f070 */
[----:B------:R-:W-:Y:S01]  /*55c0*/  SYNCS.ARRIVE.TRANS64.RED.A1T0 RZ, [UR13], RZ ;  /* 0x000000ffffff79a7 */ /* 0x000fe2000810040d */
[----:B------:R-:W-:Y:S09]  /*55d0*/  @P3 BRA `(.L_x_97) ;  /* 0xfffffff000303947 */ /* 0x000ff2000383ffff */
[----:B------:R-:W-:-:S04]  /*55e0*/  SHF.L.U32 R3, R32, 0x1f, RZ ;  /* 0x0000001f20037819 */ /* 0x000fc800000006ff */
[----:B------:R-:W1:Y:S02]  /*55f0*/  SYNCS.PHASECHK.TRANS64.TRYWAIT P0, [UR7+0x70], R3 ;  /* 0x00007003ff0075a7 */ /* 0x000e640008001107 */
[----:B-1----:R-:W-:Y:S05]  /*5600*/  @!P0 BRA `(.L_x_98) ;  /* 0x0000004000048947 */ /* 0x002fea0003800000 */
.L_x_193:
[----:B------:R-:W4:Y:S02]  /*5610*/  SYNCS.PHASECHK.TRANS64.TRYWAIT P0, [UR7+0x78], R3 ;  /* 0x00007803ff0075a7 */ /* 0x000f240008001107 */
[----:B----4-:R-:W-:Y:S05]  /*5620*/  @!P0 BRA `(.L_x_99) ;  /* 0x0000004000148947 */ /* 0x010fea0003800000 */
.L_x_195:
[----:B------:R-:W4:Y:S02]  /*5630*/  SYNCS.PHASECHK.TRANS64.TRYWAIT P0, [UR7+0x80], R3 ;  /* 0x00008003ff0075a7 */ /* 0x000f240008001107 */
[----:B----4-:R-:W-:Y:S05]  /*5640*/  @!P0 BRA `(.L_x_100) ;  /* 0x0000004000248947 */ /* 0x010fea0003800000 */
.L_x_197:
[----:B-1----:R-:W-:-:S07]  /*5650*/  MOV R0, UR7 ;  /* 0x0000000700007c02 */ /* 0x002fce0008000f00 */
.L_x_101:
[----:B-1----:R-:W-:-:S04]  /*5660*/  SHF.L.U32 R3, R32, 0x1f, RZ ;  /* 0x0000001f20037819 */ /* 0x002fc800000006ff */
[----:B------:R1:W4:Y:S03]  /*5670*/  SYNCS.PHASECHK.TRANS64.TRYWAIT P0, [R0+URZ+0x88], R3 ;  /* 0x00008803000075a7 */ /* 0x00032600080011ff */
[----:B----4-:R-:W-:Y:S05]  /*5680*/  @!P0 NANOSLEEP.SYNCS 0x989680 ;  /* 0x009896800000895d */ /* 0x010fea0003900000 */
[----:B------:R-:W4:Y:S02]  /*5690*/  @!P0 SYNCS.PHASECHK.TRANS64 P0, [R0+URZ+0x88], R3 ;  /* 0x00008803000085a7 */ /* 0x000f2400080010ff */
[----:B--2-4-:R-:W-:Y:S05]  /*56a0*/  @P0 EXIT ;  /* 0x000000000000094d */ /* 0x014fea0003800000 */
[----:B------:R-:W-:Y:S05]  /*56b0*/  BRA `(.L_x_101) ;  /* 0xfffffffc00e87947 */ /* 0x000fea000383ffff */
.L_x_86:
[----:B------:R-:W-:-:S06]  /*56c0*/  UISETP.GE.AND UP1, UPT, UR10, 0x4, UPT ;  /* 0x000000040a00788c */ /* 0x000fcc000bf26270 */
[----:B------:R-:W-:-:S13]  /*56d0*/  PLOP3.LUT P0, PT, PT, PT, UP1, 0x80, 0x8 ;  /* 0x000000000008781c */ /* 0x000fda0003f0f018 */
[----:B------:R-:W-:Y:S05]  /*56e0*/  @!P0 EXIT ;  /* 0x000000000000894d */ /* 0x000fea0003800000 */
[----:B------:R-:W-:Y:S01]  /*56f0*/  BAR.SYNC.DEFER_BLOCKING 0x6, 0xa0 ;  /* 0x0182800000007b1d */ /* 0x000fe20000010000 */
[----:B------:R-:W-:Y:S02]  /*5700*/  IMAD.SHL.U32 R4, R66, 0x200000, RZ ;  /* 0x0020000042047824 */ /* 0x000fe400078e00ff */
[----:B------:R-:W-:Y:S02]  /*5710*/  HFMA2 R71, -RZ, RZ, 0, 5.9604644775390625e-08 ;  /* 0x00000001ff477431 */ /* 0x000fe400000001ff */
[C---:B------:R-:W-:Y:S01]  /*5720*/  IMAD.SHL.U32 R65, R72.reuse, 0x10, RZ ;  /* 0x0000001048417824 */ /* 0x040fe200078e00ff */
[----:B------:R-:W-:Y:S01]  /*5730*/  MOV R69, RZ ;  /* 0x000000ff00457202 */ /* 0x000fe20000000f00 */
[----:B------:R-:W-:Y:S01]  /*5740*/  IMAD.U32 R33, R72, 0x10000, RZ ;  /* 0x0001000048217824 */ /* 0x000fe200078e00ff */
[----:B------:R-:W-:Y:S01]  /*5750*/  UMOV UR48, 0x400 ;  /* 0x0000040000307882 */ /* 0x000fe20000000000 */
[----:B------:R-:W1:Y:S01]  /*5760*/  LDC R63, c[0x0][0x370] ;  /* 0x0000dc00ff3f7b82 */ /* 0x000e620000000800 */
[----:B------:R-:W-:Y:S01]  /*5770*/  ULEA UR48, UR37, UR48, 0x18 ;  /* 0x0000003025307291 */ /* 0x000fe2000f8ec0ff */
[----:B------:R-:W-:Y:S01]  /*5780*/  LOP3.LUT R4, R4, 0x200000, RZ, 0xc0, !PT ;  /* 0x0020000004047812 */ /* 0x000fe200078ec0ff */
[----:B------:R-:W-:Y:S01]  /*5790*/  IMAD.SHL.U32 R64, R72, 0x2, RZ ;  /* 0x0000000248407824 */ /* 0x000fe200078e00ff */
[C---:B------:R-:W-:Y:S01]  /*57a0*/  LOP3.LUT R5, R65.reuse, 0x40, RZ, 0xc0, !PT ;  /* 0x0000004041057812 */ /* 0x040fe200078ec0ff */
[----:B------:R-:W-:Y:S01]  /*57b0*/  IMAD.SHL.U32 R3, R66, 0x200, RZ ;  /* 0x0000020042037824 */ /* 0x000fe200078e00ff */
[----:B------:R-:W-:Y:S01]  /*57c0*/  LOP3.LUT R2, R65, 0x5b0, RZ, 0xc0, !PT ;  /* 0x000005b041027812 */ /* 0x000fe200078ec0ff */
[----:B------:R-:W-:Y:S01]  /*57d0*/  UIADD3 UR4, UPT, UPT, UR48, 0x200, URZ ;  /* 0x0000020030047890 */ /* 0x000fe2000fffe0ff */
[----:B------:R-:W2:Y:S01]  /*57e0*/  LDC R28, c[0x0][0xb0c] ;  /* 0x0002c300ff1c7b82 */ /* 0x000ea20000000800 */
[----:B------:R-:W-:Y:S01]  /*57f0*/  LOP3.LUT R33, R4, 0x400000, R33, 0xf8, !PT ;  /* 0x0040000004217812 */ /* 0x000fe200078ef821 */
[----:B------:R-:W-:Y:S01]  /*5800*/  IMAD.MOV.U32 R30, RZ, RZ, RZ ;  /* 0x000000ffff1e7224 */ /* 0x000fe200078e00ff */
[----:B------:R-:W-:Y:S01]  /*5810*/  LOP3.LUT R64, R5, 0x8, R64, 0xf8, !PT ;  /* 0x0000000805407812 */ /* 0x000fe200078ef840 */
[----:B------:R-:W-:Y:S01]  /*5820*/  IMAD.MOV.U32 R70, RZ, RZ, RZ ;  /* 0x000000ffff467224 */ /* 0x000fe200078e00ff */
[----:B------:R-:W-:Y:S01]  /*5830*/  LOP3.LUT R3, R2, 0x200, R3, 0xf8, !PT ;  /* 0x0000020002037812 */ /* 0x000fe200078ef803 */
[----:B------:R-:W-:Y:S01]  /*5840*/  IMAD.MOV.U32 R76, RZ, RZ, RZ ;  /* 0x000000ffff4c7224 */ /* 0x000fe200078e00ff */
[----:B------:R-:W-:Y:S01]  /*5850*/  LOP3.LUT P0, RZ, R65, 0x40, RZ, 0xc0, !PT ;  /* 0x0000004041ff7812 */ /* 0x000fe2000780c0ff */
[----:B------:R-:W3:Y:S01]  /*5860*/  LDC R61, c[0x0][0xb20] ;  /* 0x0002c800ff3d7b82 */ /* 0x000ee20000000800 */
[----:B------:R-:W4:Y:S01]  /*5870*/  LDS R0, [UR48+0x150] ;  /* 0x00015030ff007984 */ /* 0x000f220008000800 */
[----:B------:R-:W-:Y:S01]  /*5880*/  LOP3.LUT R64, R3, R64, RZ, 0xfc, !PT ;  /* 0x0000004003407212 */ /* 0x000fe200078efcff */
[----:B------:R-:W-:Y:S01]  /*5890*/  IMAD.U32 R67, RZ, RZ, UR4 ;  /* 0x00000004ff437e24 */ /* 0x000fe2000f8e00ff */
[----:B------:R-:W-:Y:S01]  /*58a0*/  LOP3.LUT R72, R72, 0x60, RZ, 0xc0, !PT ;  /* 0x0000006048487812 */ /* 0x000fe200078ec0ff */
[----:B------:R-:W1:Y:S03]  /*58b0*/  LDCU.64 UR52, c[0x0][0x348] ;  /* 0x00006900ff3477ac */ /* 0x000e660008000a00 */
[----:B------:R-:W1:Y:S01]  /*58c0*/  LDC R27, c[0x0][0xb30] ;  /* 0x0002cc00ff1b7b82 */ /* 0x000e620000000800 */
[----:B------:R-:W1:Y:S01]  /*58d0*/  LDCU.64 UR38, c[0x0][0x888] ;  /* 0x00011100ff2677ac */ /* 0x000e620008000a00 */
[----:B------:R-:W1:Y:S06]  /*58e0*/  LDCU.64 UR44, c[0x0][0x890] ;  /* 0x00011200ff2c77ac */ /* 0x000e6c0008000a00 */
[----:B------:R-:W1:Y:S01]  /*58f0*/  LDC.64 R56, c[0x0][0xb10] ;  /* 0x0002c400ff387b82 */ /* 0x000e620000000a00 */
[----:B------:R-:W-:Y:S01]  /*5900*/  UMOV UR49, URZ ;  /* 0x000000ff00317c82 */ /* 0x000fe20008000000 */
[----:B------:R-:W-:-:S06]  /*5910*/  UMOV UR51, URZ ;  /* 0x000000ff00337c82 */ /* 0x000fcc0008000000 */
[----:B------:R-:W1:Y:S08]  /*5920*/  LDC.64 R24, c[0x0][0xb18] ;  /* 0x0002c600ff187b82 */ /* 0x000e700000000a00 */
[----:B------:R-:W1:Y:S08]  /*5930*/  LDC.64 R22, c[0x0][0xb28] ;  /* 0x0002ca00ff167b82 */ /* 0x000e700000000a00 */
[----:B------:R-:W1:Y:S01]  /*5940*/  LDC.64 R54, c[0x0][0x8b0] ;  /* 0x00022c00ff367b82 */ /* 0x000e620000000a00 */
[----:B----4-:R-:W-:Y:S01]  /*5950*/  IMAD.IADD R33, R0, 0x1, R33 ;  /* 0x0000000100217824 */ /* 0x010fe200078e0221 */
[----:B------:R-:W-:-:S06]  /*5960*/  P2R R0, PR, RZ, 0x1 ;  /* 0x00000001ff007803 */ /* 0x000fcc0000000000 */
[----:B------:R-:W4:Y:S08]  /*5970*/  LDC.64 R52, c[0x0][0x8a8] ;  /* 0x00022a00ff347b82 */ /* 0x000f300000000a00 */
[----:B--23--:R-:W1:Y:S02]  /*5980*/  LDC R62, c[0x0][0x374] ;  /* 0x0000dd00ff3e7b82 */ /* 0x00ce640000000800 */
.L_x_145:
[C---:B------:R-:W-:Y:S02]  /*5990*/  LEA R0, R76.reuse, UR48, 0x3 ;  /* 0x000000304c007c11 */ /* 0x040fe4000f8e18ff */
[----:B------:R-:W-:Y:S02]  /*59a0*/  SHF.L.U32 R3, R69, 0x1f, RZ ;  /* 0x0000001f45037819 */ /* 0x000fe400000006ff */
[----:B------:R-:W-:Y:S02]  /*59b0*/  LEA R16, R76, UR48, 0x4 ;  /* 0x000000304c107c11 */ /* 0x000fe4000f8e20ff */
[----:B--2---:R-:W2:Y:S02]  /*59c0*/  SYNCS.PHASECHK.TRANS64.TRYWAIT P0, [R0+URZ+0xa0], R3 ;  /* 0x0000a003000075a7 */ /* 0x004ea400080011ff */
[----:B--2---:R-:W-:Y:S05]  /*59d0*/  @!P0 BRA `(.L_x_102) ;  /* 0x0000003c00588947 */ /* 0x004fea0003800000 */
.L_x_198:
[----:B------:R-:W3:Y:S01]  /*59e0*/  LDC.64 R12, c[0x0][0xb10] ;  /* 0x0002c400ff0c7b82 */ /* 0x000ee20000000a00 */
[----:B------:R-:W4:Y:S01]  /*59f0*/  LDS.128 R16, [R16+0x130] ;  /* 0x0001300010107984 */ /* 0x000f220000000c00 */
[----:B-1----:R-:W-:Y:S01]  /*5a00*/  ISETP.NE.AND P1, PT, R27, 0x1, PT ;  /* 0x000000011b00780c */ /* 0x002fe20003f25270 */
[----:B--2---:R-:W-:Y:S01]  /*5a10*/  VIADD R0, R0, 0xb0 ;  /* 0x000000b000007836 */ /* 0x004fe20000000000 */
[----:B------:R-:W-:Y:S04]  /*5a20*/  ISETP.GE.AND P0, PT, R26, 0x1, PT ;  /* 0x000000011a00780c */ /* 0x000fe80003f06270 */
[----:B------:R-:W1:Y:S01]  /*5a30*/  LDC.64 R10, c[0x0][0xb18] ;  /* 0x0002c600ff0a7b82 */ /* 0x000e620000000a00 */
[----:B------:R-:W-:Y:S01]  /*5a40*/  PRMT R0, RZ, 0x654, R0 ;  /* 0x00000654ff007816 */ /* 0x000fe20000000000 */
[----:B------:R-:W-:Y:S01]  /*5a50*/  @!PT LDS RZ, [RZ] ;  /* 0x00000000fffff984 */ /* 0x000fe20000000800 */
[----:B------:R-:W-:Y:S01]  /*5a60*/  @!PT LDS RZ, [RZ] ;  /* 0x00000000fffff984 */ /* 0x000fe20000000800 */
[----:B------:R-:W-:Y:S01]  /*5a70*/  @!PT LDS RZ, [RZ] ;  /* 0x00000000fffff984 */ /* 0x000fe20000000800 */
[----:B------:R-:W-:Y:S01]  /*5a80*/  @!PT LDS RZ, [RZ] ;  /* 0x00000000fffff984 */ /* 0x000fe20000000800 */
[----:B------:R2:W-:Y:S06]  /*5a90*/  MEMBAR.ALL.CTA ;  /* 0x0000000000007992 */ /* 0x0005ec0000008000 */
[----:B--2---:R-:W2:Y:S01]  /*5aa0*/  FENCE.VIEW.ASYNC.S ;  /* 0x00000000000073c6 */ /* 0x004ea20000000000 */
[----:B------:R-:W1:Y:S08]  /*5ab0*/  @!P1 LDC R14, c[0x0][0xb20] ;  /* 0x0002c800ff0e9b82 */ /* 0x000e700000000800 */
[----:B------:R-:W1:Y:S01]  /*5ac0*/  @!P1 LDC R9, c[0x0][0xb0c] ;  /* 0x0002c300ff099b82 */ /* 0x000e620000000800 */
[----:B--2---:R2:W-:Y:S01]  /*5ad0*/  SYNCS.ARRIVE.TRANS64.RED.A1T0 RZ, [R0+URZ], RZ ;  /* 0x000000ff00ff79a7 */ /* 0x0045e200081004ff */
[----:B----4-:R-:W-:Y:S04]  /*5ae0*/  LOP3.LUT P4, RZ, R18, 0x1, RZ, 0xc0, !PT ;  /* 0x0000000112ff7812 */ /* 0x010fe8000788c0ff */
[----:B------:R-:W-:Y:S09]  /*5af0*/  P2R R73, PR, RZ, 0x10 ;  /* 0x00000010ff497803 */ /* 0x000ff20000000000 */
[----:B------:R-:W-:Y:S02]  /*5b00*/  @P4 MOV R31, R16 ;  /* 0x00000010001f4202 */ /* 0x000fe40000000f00 */
[----:B------:R-:W-:Y:S01]  /*5b10*/  @P4 LOP3.LUT R29, R17, 0xffff, RZ, 0xc0, !PT ;  /* 0x0000ffff111d4812 */ /* 0x000fe200078ec0ff */
[----:B--23--:R-:W-:Y:S06]  /*5b20*/  @!P0 BRA `(.L_x_103) ;  /* 0x0000000000a48947 */ /* 0x00cfec0003800000 */
[----:B------:R-:W-:Y:S01]  /*5b30*/  IMAD.HI.U32 R36, R62, R25, RZ ;  /* 0x000000193e247227 */ /* 0x000fe200078e00ff */
[----:B------:R-:W-:Y:S02]  /*5b40*/  ISETP.NE.AND P0, PT, R24, 0x1, PT ;  /* 0x000000011800780c */ /* 0x000fe40003f05270 */
[----:B------:R-:W-:Y:S01]  /*5b50*/  ISETP.NE.AND P2, PT, R26, 0x1, PT ;  /* 0x000000011a00780c */ /* 0x000fe20003f45270 */
[-C--:B------:R-:W-:Y:S01]  /*5b60*/  IMAD.HI.U32 R34, R63, R56.reuse, RZ ;  /* 0x000000383f227227 */ /* 0x080fe200078e00ff */
[----:B------:R-:W-:Y:S02]  /*5b70*/  SHF.R.U32.HI R37, RZ, R61, R36 ;  /* 0x0000003dff257219 */ /* 0x000fe40000011624 */
[----:B------:R-:W-:Y:S01]  /*5b80*/  ISETP.NE.AND P3, PT, R28, 0x1, PT ;  /* 0x000000011c00780c */ /* 0x000fe20003f65270 */
[----:B------:R-:W-:Y:S01]  /*5b90*/  IMAD.HI.U32 R40, R29, R25, RZ ;  /* 0x000000191d287227 */ /* 0x000fe200078e00ff */
[----:B------:R-:W-:Y:S02]  /*5ba0*/  SHF.R.U32.HI R34, RZ, R57, R34 ;  /* 0x00000039ff227219 */ /* 0x000fe40000011622 */
[----:B------:R-:W-:Y:S01]  /*5bb0*/  SEL R3, R62, R37, !P0 ;  /* 0x000000253e037207 */ /* 0x000fe20004000000 */
[----:B------:R-:W-:Y:S01]  /*5bc0*/  IMAD.HI.U32 R38, R31, R56, RZ ;  /* 0x000000381f267227 */ /* 0x000fe200078e00ff */
[----:B------:R-:W-:Y:S03]  /*5bd0*/  SEL R7, R63, R34, !P3 ;  /* 0x000000223f077207 */ /* 0x000fe60005800000 */
[-C--:B------:R-:W-:Y:S01]  /*5be0*/  IMAD.HI.U32 R34, R3, R22.reuse, RZ ;  /* 0x0000001603227227 */ /* 0x080fe200078e00ff */
[----:B------:R-:W-:Y:S03]  /*5bf0*/  SHF.R.U32.HI R38, RZ, R57, R38 ;  /* 0x00000039ff267219 */ /* 0x000fe60000011626 */
[----:B------:R-:W-:Y:S01]  /*5c00*/  IMAD.HI.U32 R36, R7, R22, RZ ;  /* 0x0000001607247227 */ /* 0x000fe200078e00ff */
[----:B------:R-:W-:Y:S02]  /*5c10*/  @P2 SHF.R.U32.HI R3, RZ, R23, R34 ;  /* 0x00000017ff032219 */ /* 0x000fe40000011622 */
[----:B------:R-:W-:Y:S02]  /*5c20*/  SHF.R.U32.HI R34, RZ, R61, R40 ;  /* 0x0000003dff227219 */ /* 0x000fe40000011628 */
[----:B------:R-:W-:Y:S01]  /*5c30*/  @P2 SHF.R.U32.HI R7, RZ, R23, R36 ;  /* 0x00000017ff072219 */ /* 0x000fe20000011624 */
[C---:B------:R-:W-:Y:S01]  /*5c40*/  IMAD R2, R26.reuse, R3, RZ ;  /* 0x000000031a027224 */ /* 0x040fe200078e02ff */
[----:B------:R-:W-:Y:S02]  /*5c50*/  SEL R5, R29, R34, !P0 ;  /* 0x000000221d057207 */ /* 0x000fe40004000000 */
[----:B------:R-:W-:Y:S01]  /*5c60*/  SEL R3, R31, R38, !P3 ;  /* 0x000000261f037207 */ /* 0x000fe20005800000 */
[----:B------:R-:W-:Y:S01]  /*5c70*/  IMAD R4, R26, R7, RZ ;  /* 0x000000071a047224 */ /* 0x000fe200078e02ff */
[C---:B------:R-:W-:Y:S01]  /*5c80*/  ISETP.GE.AND P0, PT, R5.reuse, R2, PT ;  /* 0x000000020500720c */ /* 0x040fe20003f06270 */
[----:B------:R-:W-:Y:S03]  /*5c90*/  IMAD.HI.U32 R6, R5, R22, RZ ;  /* 0x0000001605067227 */ /* 0x000fe600078e00ff */
[----:B------:R-:W-:Y:S01]  /*5ca0*/  ISETP.GE.OR P0, PT, R3, R4, P0 ;  /* 0x000000040300720c */ /* 0x000fe20000706670 */
[----:B------:R-:W-:Y:S01]  /*5cb0*/  IMAD.MOV R4, RZ, RZ, -R3 ;  /* 0x000000ffff047224 */ /* 0x000fe200078e0a03 */
[-C--:B------:R-:W-:Y:S03]  /*5cc0*/  SHF.R.U32.HI R6, RZ, R23.reuse, R6 ;  /* 0x00000017ff067219 */ /* 0x080fe60000011606 */
[----:B------:R-:W-:Y:S01]  /*5cd0*/  IMAD R31, R28, R4, R31 ;  /* 0x000000041c1f7224 */ /* 0x000fe200078e021f */
[----:B------:R-:W-:Y:S05]  /*5ce0*/  SEL R15, R5, R6, !P2 ;  /* 0x00000006050f7207 */ /* 0x000fea0005000000 */
[----:B------:R-:W-:Y:S02]  /*5cf0*/  IMAD.MOV R6, RZ, RZ, -R15 ;  /* 0x000000ffff067224 */ /* 0x000fe400078e0a0f */
[C---:B------:R-:W-:Y:S04]  /*5d00*/  @!P0 IMAD.HI.U32 R2, R3.reuse, R22, RZ ;  /* 0x0000001603028227 */ /* 0x040fe800078e00ff */
[----:B------:R-:W-:Y:S01]  /*5d10*/  IMAD R6, R26, R6, R5 ;  /* 0x000000061a067224 */ /* 0x000fe200078e0205 */
[----:B------:R-:W-:Y:S04]  /*5d20*/  @!P0 SHF.R.U32.HI R2, RZ, R23, R2 ;  /* 0x00000017ff028219 */ /* 0x000fe80000011602 */
[----:B------:R-:W-:Y:S02]  /*5d30*/  @!P0 SEL R0, R3, R2, !P2 ;  /* 0x0000000203008207 */ /* 0x000fe40005000000 */
[----:B------:R-:W-:Y:S02]  /*5d40*/  IADD3 R2, PT, PT, -R5, RZ, RZ ;  /* 0x000000ff05027210 */ /* 0x000fe40007ffe1ff */
[----:B------:R-:W-:Y:S01]  /*5d50*/  @!P0 IADD3 R8, PT, PT, R15, -R0, RZ ;  /* 0x800000000f088210 */ /* 0x000fe20007ffe0ff */
[----:B------:R-:W-:Y:S02]  /*5d60*/  @!P0 IMAD R0, R7, R6, R0 ;  /* 0x0000000607008224 */ /* 0x000fe400078e0200 */
[----:B------:R-:W-:Y:S02]  /*5d70*/  IMAD R29, R24, R2, R29 ;  /* 0x00000002181d7224 */ /* 0x000fe400078e021d */
[----:B------:R-:W-:Y:S02]  /*5d80*/  @!P0 IMAD R5, R8, R26, R3 ;  /* 0x0000001a08058224 */ /* 0x000fe400078e0203 */
[----:B------:R-:W-:Y:S04]  /*5d90*/  @!P0 IMAD.MOV.U32 R3, RZ, RZ, R0 ;  /* 0x000000ffff038224 */ /* 0x000fe800078e0000 */
[----:B------:R-:W-:Y:S02]  /*5da0*/  IMAD R31, R3, R28, R31 ;  /* 0x0000001c031f7224 */ /* 0x000fe400078e021f */
[----:B------:R-:W-:Y:S07]  /*5db0*/  IMAD R29, R5, R24, R29 ;  /* 0x00000018051d7224 */ /* 0x000fee00078e021d */
.L_x_103:
[----:B-1----:R-:W-:Y:S01]  /*5dc0*/  @!P1 ISETP.NE.AND P0, PT, R10, 0x1, PT ;  /* 0x000000010a00980c */ /* 0x002fe20003f05270 */
[----:B------:R-:W-:Y:S01]  /*5dd0*/  @!P1 IMAD.HI.U32 R3, R29, R11, RZ ;  /* 0x0000000b1d039227 */ /* 0x000fe200078e00ff */
[----:B------:R-:W-:Y:S01]  /*5de0*/  R2UR UR42, R21 ;  /* 0x00000000152a72ca */ /* 0x000fe200000e0000 */
[----:B------:R-:W-:Y:S01]  /*5df0*/  BSSY.RECONVERGENT B6, `(.L_x_104) ;  /* 0x0000031000067945 */ /* 0x000fe20003800200 */
[----:B------:R-:W-:Y:S01]  /*5e00*/  R2UR UR41, R20 ;  /* 0x00000000142972ca */ /* 0x000fe200000e0000 */
[----:B------:R-:W-:Y:S01]  /*5e10*/  @!P1 IMAD.HI.U32 R0, R31, R12, RZ ;  /* 0x0000000c1f009227 */ /* 0x000fe200078e00ff */
[----:B------:R-:W-:Y:S02]  /*5e20*/  @!P1 SHF.R.U32.HI R2, RZ, R14, R3 ;  /* 0x0000000eff029219 */ /* 0x000fe40000011603 */
[----:B------:R-:W-:Y:S01]  /*5e30*/  @!P1 ISETP.NE.AND P2, PT, R9, 0x1, PT ;  /* 0x000000010900980c */ /* 0x000fe20003f45270 */
[----:B------:R-:W-:Y:S01]  /*5e40*/  VIADD R76, R76, 0x1 ;  /* 0x000000014c4c7836 */ /* 0x000fe20000000000 */
[----:B------:R-:W-:Y:S02]  /*5e50*/  @!P1 SEL R2, R29, R2, !P0 ;  /* 0x000000021d029207 */ /* 0x000fe40004000000 */
[----:B------:R-:W-:Y:S02]  /*5e60*/  @!P1 SHF.R.U32.HI R0, RZ, R13, R0 ;  /* 0x0000000dff009219 */ /* 0x000fe40000011600 */
[----:B------:R-:W-:Y:S01]  /*5e70*/  LOP3.LUT P0, RZ, R67, 0x90, RZ, 0xc0, !PT ;  /* 0x0000009043ff7812 */ /* 0x000fe2000780c0ff */
[----:B------:R-:W-:Y:S01]  /*5e80*/  USHF.L.U32 UR42, UR42, 0x6, URZ ;  /* 0x000000062a2a7899 */ /* 0x000fe200080006ff */
[----:B------:R-:W-:Y:S01]  /*5e90*/  @!P1 SEL R3, R31, R0, !P2 ;  /* 0x000000001f039207 */ /* 0x000fe20005000000 */
[----:B------:R-:W-:Y:S01]  /*5ea0*/  USHF.L.U32 UR41, UR41, 0x7, URZ ;  /* 0x0000000729297899 */ /* 0x000fe200080006ff */
[----:B------:R-:W-:Y:S03]  /*5eb0*/  @P4 SHF.R.U32.HI R68, RZ, 0x10, R17 ;  /* 0x00000010ff444819 */ /* 0x000fe60000011611 */
[----:B------:R-:W-:Y:S02]  /*5ec0*/  @!P1 IMAD.IADD R0, R2, 0x1, -R3 ;  /* 0x0000000102009824 */ /* 0x000fe400078e0a03 */
[----:B------:R-:W-:Y:S02]  /*5ed0*/  @!P1 IMAD.IADD R2, R3, 0x1, -R2 ;  /* 0x0000000103029824 */ /* 0x000fe400078e0a02 */
[----:B------:R-:W-:Y:S02]  /*5ee0*/  @!P1 IMAD R31, R0, R9, R31 ;  /* 0x00000009001f9224 */ /* 0x000fe400078e021f */
[----:B------:R-:W-:Y:S01]  /*5ef0*/  @!P1 IMAD R29, R2, R10, R29 ;  /* 0x0000000a021d9224 */ /* 0x000fe200078e021d */
[----:B------:R-:W-:Y:S06]  /*5f00*/  @!P0 BRA `(.L_x_105) ;  /* 0x00000000007c8947 */ /* 0x000fec0003800000 */
[----:B------:R-:W1:Y:S01]  /*5f10*/  LDCU.64 UR8, c[0x4][0x80] ;  /* 0x01001000ff0877ac */ /* 0x000e620008000a00 */
[----:B------:R-:W-:Y:S01]  /*5f20*/  MOV R2, 0x0 ;  /* 0x0000000000027802 */ /* 0x000fe20000000f00 */
[----:B------:R-:W-:Y:S02]  /*5f30*/  HFMA2 R12, -RZ, RZ, 0, 5.9604644775390625e-08 ;  /* 0x00000001ff0c7431 */ /* 0x000fe400000001ff */
[----:B------:R-:W-:Y:S01]  /*5f40*/  IMAD.MOV.U32 R8, RZ, RZ, 0x70 ;  /* 0x00000070ff087424 */ /* 0x000fe200078e00ff */
[----:B------:R2:W3:Y:S01]  /*5f50*/  LDC.64 R14, c[0x4][R2] ;  /* 0x01000000020e7b82 */ /* 0x0004e20000000a00 */
[----:B------:R-:W4:Y:S01]  /*5f60*/  LDCU.64 UR6, c[0x4][0x88] ;  /* 0x01001100ff0677ac */ /* 0x000f220008000a00 */
[----:B------:R-:W-:Y:S01]  /*5f70*/  IMAD.MOV.U32 R13, RZ, RZ, RZ ;  /* 0x000000ffff0d7224 */ /* 0x000fe200078e00ff */
[----:B------:R-:W2:Y:S01]  /*5f80*/  LDCU.64 UR4, c[0x4][0x8] ;  /* 0x01000100ff0477ac */ /* 0x000ea20008000a00 */
[----:B-1----:R-:W-:Y:S01]  /*5f90*/  MOV R5, UR9 ;  /* 0x0000000900057c02 */ /* 0x002fe20008000f00 */
[----:B------:R-:W-:Y:S01]  /*5fa0*/  IMAD.U32 R4, RZ, RZ, UR8 ;  /* 0x00000008ff047e24 */ /* 0x000fe2000f8e00ff */
[----:B----4-:R-:W-:Y:S01]  /*5fb0*/  MOV R7, UR7 ;  /* 0x0000000700077c02 */ /* 0x010fe20008000f00 */
[----:B------:R-:W-:Y:S01]  /*5fc0*/  IMAD.U32 R6, RZ, RZ, UR6 ;  /* 0x00000006ff067e24 */ /* 0x000fe2000f8e00ff */
[----:B--2---:R-:W-:Y:S01]  /*5fd0*/  MOV R11, UR5 ;  /* 0x00000005000b7c02 */ /* 0x004fe20008000f00 */
[----:B------:R-:W-:Y:S02]  /*5fe0*/  IMAD.U32 R10, RZ, RZ, UR4 ;  /* 0x00000004ff0a7e24 */ /* 0x000fe4000f8e00ff */
[----:B------:R-:W-:Y:S07]  /*5ff0*/  LEPC R20, `(.L_x_106) ;  /* 0x000000001014794e */ /* 0x000fee0000000000 */
[----:B---3-5:R-:W-:Y:S05]  /*6000*/  CALL.ABS.NOINC R14 ;  /* 0x000000000e007343 */ /* 0x028fea0003c00000 */
.L_x_106:
[----:B------:R-:W1:Y:S01]  /*6010*/  LDCU.64 UR8, c[0x4][0x80] ;  /* 0x01001000ff0877ac */ /* 0x000e620008000a00 */
[----:B------:R-:W2:Y:S01]  /*6020*/  LDC.64 R2, c[0x4][R2] ;  /* 0x0100000002027b82 */ /* 0x000ea20000000a00 */
[----:B------:R-:W-:Y:S02]  /*6030*/  HFMA2 R12, -RZ, RZ, 0, 5.9604644775390625e-08 ;  /* 0x00000001ff0c7431 */ /* 0x000fe400000001ff */
[----:B------:R-:W-:Y:S02]  /*6040*/  IMAD.MOV.U32 R8, RZ, RZ, 0x70 ;  /* 0x00000070ff087424 */ /* 0x000fe400078e00ff */
[----:B------:R-:W-:Y:S01]  /*6050*/  IMAD.MOV.U32 R13, RZ, RZ, RZ ;  /* 0x000000ffff0d7224 */ /* 0x000fe200078e00ff */
[----:B------:R-:W3:Y:S01]  /*6060*/  LDCU.64 UR6, c[0x4][0x88] ;  /* 0x01001100ff0677ac */ /* 0x000ee20008000a00 */
[----:B------:R-:W4:Y:S01]  /*6070*/  LDCU.64 UR4, c[0x4][0x8] ;  /* 0x01000100ff0477ac */ /* 0x000f220008000a00 */
[----:B-1----:R-:W-:Y:S02]  /*6080*/  MOV R4, UR8 ;  /* 0x0000000800047c02 */ /* 0x002fe40008000f00 */
[----:B------:R-:W-:Y:S02]  /*6090*/  MOV R5, UR9 ;  /* 0x0000000900057c02 */ /* 0x000fe40008000f00 */
[----:B---3--:R-:W-:Y:S01]  /*60a0*/  MOV R7, UR7 ;  /* 0x0000000700077c02 */ /* 0x008fe20008000f00 */
[----:B------:R-:W-:Y:S01]  /*60b0*/  IMAD.U32 R6, RZ, RZ, UR6 ;  /* 0x00000006ff067e24 */ /* 0x000fe2000f8e00ff */
[----:B----4-:R-:W-:Y:S01]  /*60c0*/  MOV R11, UR5 ;  /* 0x00000005000b7c02 */ /* 0x010fe20008000f00 */
[----:B------:R-:W-:Y:S02]  /*60d0*/  IMAD.U32 R10, RZ, RZ, UR4 ;  /* 0x00000004ff0a7e24 */ /* 0x000fe4000f8e00ff */
[----:B------:R-:W-:Y:S07]  /*60e0*/  LEPC R20, `(.L_x_105) ;  /* 0x000000001014794e */ /* 0x000fee0000000000 */
[----:B--2---:R-:W-:Y:S05]  /*60f0*/  CALL.ABS.NOINC R2 ;  /* 0x0000000002007343 */ /* 0x004fea0003c00000 */
.L_x_105:
[----:B------:R-:W-:Y:S05]  /*6100*/  BSYNC.RECONVERGENT B6 ;  /* 0x0000000000067941 */ /* 0x000fea0003800200 */
.L_x_104:
[----:B------:R-:W-:Y:S01]  /*6110*/  ISETP.NE.U32.AND P4, PT, R54, RZ, PT ;  /* 0x000000ff3600720c */ /* 0x000fe20003f85070 */
[----:B------:R-:W-:Y:S01]  /*6120*/  UISETP.NE.AND UP2, UPT, UR50, URZ, UPT ;  /* 0x000000ff3200728c */ /* 0x000fe2000bf45270 */
[----:B------:R-:W-:Y:S01]  /*6130*/  ISETP.NE.U32.AND P2, PT, RZ, UR38, PT ;  /* 0x00000026ff007c0c */ /* 0x000fe2000bf45070 */
[----:B------:R-:W-:Y:S01]  /*6140*/  UISETP.NE.U32.AND UP1, UPT, UR44, URZ, UPT ;  /* 0x000000ff2c00728c */ /* 0x000fe2000bf25070 */
[----:B------:R-:W-:Y:S01]  /*6150*/  ISETP.NE.AND.EX P4, PT, R55, RZ, PT, P4 ;  /* 0x000000ff3700720c */ /* 0x000fe20003f85340 */
[----:B------:R-:W-:Y:S01]  /*6160*/  UPLOP3.LUT UP0, UPT, UPT, UPT, UPT, 0x40, 0x4 ;  /* 0x000000000004789c */ /* 0x000fe20003f0e870 */
[----:B------:R-:W-:Y:S01]  /*6170*/  ISETP.NE.AND.EX P2, PT, RZ, UR39, PT, P2 ;  /* 0x00000027ff007c0c */ /* 0x000fe2000bf45320 */
[----:B------:R-:W-:Y:S01]  /*6180*/  UISETP.NE.AND.EX UP1, UPT, UR45, URZ, UPT, UP1 ;  /* 0x000000ff2d00728c */ /* 0x000fe2000bf25310 */
[----:B------:R-:W-:Y:S04]  /*6190*/  PLOP3.LUT P1, PT, PT, PT, UP2, 0x80, 0x8 ;  /* 0x000000000008781c */ /* 0x000fe80003f2f028 */
[----:B------:R-:W-:Y:S06]  /*61a0*/  @UP2 UPLOP3.LUT UP0, UPT, UPT, UPT, UP1, 0x80, 0x8 ;  /* 0x000000000008289c */ /* 0x000fec0003f0f010 */
[----:B------:R-:W-:Y:S01]  /*61b0*/  PLOP3.LUT P0, PT, PT, PT, UP0, 0x80, 0x8 ;  /* 0x000000000008781c */ /* 0x000fe20003f0f008 */
[----:B------:R-:W-:Y:S01]  /*61c0*/  @!UPT UIADD3 URZ, UPT, UPT, URZ, URZ, URZ ;  /* 0x000000fffffff290 */ /* 0x000fe2000fffe0ff */
[----:B------:R-:W-:Y:S11]  /*61d0*/  BRA.U !UP1, `(.L_x_107) ;  /* 0x0000000109387547 */ /* 0x000ff6000b800000 */
[----:B------:R-:W-:Y:S01]  /*61e0*/  UISETP.NE.U32.AND UP0, UPT, UR38, URZ, UPT ;  /* 0x000000ff2600728c */ /* 0x000fe2000bf05070 */
[----:B------:R-:W-:Y:S02]  /*61f0*/  HFMA2 R0, -RZ, RZ, 0, 5.9604644775390625e-08 ;  /* 0x00000001ff007431 */ /* 0x000fe400000001ff */
[----:B------:R-:W-:Y:S01]  /*6200*/  IMAD.MOV.U32 R59, RZ, RZ, 0x1 ;  /* 0x00000001ff3b7424 */ /* 0x000fe200078e00ff */
[----:B------:R-:W-:Y:S06]  /*6210*/  UISETP.NE.AND.EX UP0, UPT, UR39, URZ, UPT, UP0 ;  /* 0x000000ff2700728c */ /* 0x000fec000bf05300 */
[----:B------:R-:W-:Y:S05]  /*6220*/  PLOP3.LUT P3, PT, PT, PT, UP0, 0x80, 0x8 ;  /* 0x000000000008781c */ /* 0x000fea0003f6f008 */
[----:B------:R-:W1:Y:S01]  /*6230*/  @UP0 LDCU.64 UR6, c[0x0][0x888] ;  /* 0x00011100ff0607ac */ /* 0x000e620008000a00 */
[----:B------:R-:W-:Y:S07]  /*6240*/  @UP0 UIMAD UR4, UR36, UR44, URZ ;  /* 0x0000002c240402a4 */ /* 0x000fee000f8e02ff */
[----:B------:R-:W-:Y:S01]  /*6250*/  @!P3 PRMT R59, R0, 0x7610, R59 ;  /* 0x00007610003bb816 */ /* 0x000fe2000000003b */
[----:B-1----:R-:W-:Y:S03]  /*6260*/  @UP0 UIMAD.WIDE UR6, UR4, 0x4, UR6 ;  /* 0x00000004040608a5 */ /* 0x002fe6000f8e0206 */
[----:B------:R-:W1:Y:S03]  /*6270*/  @!UP0 LDCU UR4, c[0x0][0x880] ;  /* 0x00011000ff0487ac */ /* 0x000e660008000800 */
[----:B------:R-:W-:Y:S01]  /*6280*/  IMAD.U32 R2, RZ, RZ, UR6 ;  /* 0x00000006ff027e24 */ /* 0x000fe2000f8e00ff */
[----:B------:R-:W-:Y:S05]  /*6290*/  MOV R3, UR7 ;  /* 0x0000000700037c02 */ /* 0x000fea0008000f00 */
[----:B-----5:R2:W5:Y:S02]  /*62a0*/  @P3 LDG.E R35, desc[UR46][R2.64] ;  /* 0x0000002e02233981 */ /* 0x020564000c1e1900 */
[----:B-12---:R-:W-:Y:S02]  /*62b0*/  @!P3 IMAD.U32 R35, RZ, RZ, UR4 ;  /* 0x00000004ff23be24 */ /* 0x006fe4000f8e00ff */
.L_x_107:
[----:B------:R-:W-:Y:S05]  /*62c0*/  @!P4 BRA `(.L_x_108) ;  /* 0x000000000020c947 */ /* 0x000fea0003800000 */
[----:B------:R-:W-:Y:S04]  /*62d0*/  ISETP.NE.U32.AND P3, PT, R52, RZ, PT ;  /* 0x000000ff3400720c */ /* 0x000fe80003f65070 */
[----:B------:R-:W-:Y:S11]  /*62e0*/  ISETP.NE.AND.EX P3, PT, R53, RZ, PT, P3 ;  /* 0x000000ff3500720c */ /* 0x000ff60003f65330 */
[----:B------:R-:W-:Y:S02]  /*62f0*/  @!UPT UIADD3 URZ, UPT, UPT, URZ, URZ, URZ ;  /* 0x000000fffffff290 */ /* 0x000fe4000fffe0ff */
[----:B------:R-:W1:Y:S01]  /*6300*/  @P3 LDC.64 R2, c[0x0][0x8a8] ;  /* 0x00022a00ff023b82 */ /* 0x000e620000000a00 */
[----:B------:R-:W-:Y:S04]  /*6310*/  @P3 IMAD R0, R54, UR36, RZ ;  /* 0x0000002436003c24 */ /* 0x000fe8000f8e02ff */
[----:B-1----:R-:W-:Y:S05]  /*6320*/  @P3 IMAD.WIDE R2, R0, 0x4, R2 ;  /* 0x0000000400023825 */ /* 0x002fea00078e0202 */
[----:B-----5:R1:W5:Y:S02]  /*6330*/  @P3 LDG.E R32, desc[UR46][R2.64] ;  /* 0x0000002e02203981 */ /* 0x020364000c1e1900 */
[----:B-1----:R-:W2:Y:S02]  /*6340*/  @!P3 LDC R32, c[0x0][0x8a0] ;  /* 0x00022800ff20bb82 */ /* 0x002ea40000000800 */
.L_x_108:
[----:B-----5:R-:W-:Y:S01]  /*6350*/  FSETP.NEU.AND P3, PT, R35, RZ, PT ;  /* 0x000000ff2300720b */ /* 0x020fe20003f6d000 */
[----:B------:R-:W-:Y:S01]  /*6360*/  IMAD.SHL.U32 R77, R64, 0x2, RZ ;  /* 0x00000002404d7824 */ /* 0x000fe200078e00ff */
[----:B------:R-:W-:Y:S01]  /*6370*/  SEL R5, RZ, 0xffffffff, P2 ;  /* 0xffffffffff057807 */ /* 0x000fe20001000000 */
[----:B------:R-:W-:Y:S01]  /*6380*/  BSSY B1, `(.L_x_109) ;  /* 0x0000034000017945 */ /* 0x000fe20003800000 */
[----:B------:R-:W-:Y:S01]  /*6390*/  @P1 LOP3.LUT P2, RZ, R59, 0xff, RZ, 0xc0, !PT ;  /* 0x000000ff3bff1812 */ /* 0x000fe2000784c0ff */
[----:B------:R-:W-:Y:S01]  /*63a0*/  IMAD.MOV.U32 R39, RZ, RZ, 0x1 ;  /* 0x00000001ff277424 */ /* 0x000fe200078e00ff */
[----:B------:R-:W-:Y:S01]  /*63b0*/  @P1 SEL R0, RZ, 0xffffffff, P3 ;  /* 0xffffffffff001807 */ /* 0x000fe20001800000 */
[C---:B------:R-:W-:Y:S01]  /*63c0*/  IMAD R34, R30.reuse, 0x40, R33 ;  /* 0x000000401e227824 */ /* 0x040fe200078e0221 */
[----:B------:R-:W-:Y:S01]  /*63d0*/  LOP3.LUT R71, R71, 0x1, RZ, 0x3c, !PT ;  /* 0x0000000147477812 */ /* 0x000fe200078e3cff */
[----:B------:R-:W-:Y:S01]  /*63e0*/  IMAD.MOV.U32 R38, RZ, RZ, RZ ;  /* 0x000000ffff267224 */ /* 0x000fe200078e00ff */
[----:B------:R-:W-:Y:S02]  /*63f0*/  @P0 SEL R0, R5, R0, !P2 ;  /* 0x0000000005000207 */ /* 0x000fe40005000000 */
[----:B------:R-:W-:Y:S02]  /*6400*/  CS2R R50, SRZ ;  /* 0x0000000000327805 */ /* 0x000fe4000001ff00 */
[----:B------:R-:W-:Y:S02]  /*6410*/  LEA R74, R30, UR48, 0x3 ;  /* 0x000000301e4a7c11 */ /* 0x000fe4000f8e18ff */
[----:B------:R-:W-:Y:S02]  /*6420*/  CS2R R48, SRZ ;  /* 0x0000000000307805 */ /* 0x000fe4000001ff00 */
[----:B------:R-:W-:Y:S02]  /*6430*/  @P1 LOP3.LUT R0, R0, 0x1, RZ, 0xc0, !PT ;  /* 0x0000000100001812 */ /* 0x000fe400078ec0ff */
[----:B------:R-:W-:Y:S02]  /*6440*/  CS2R R42, SRZ ;  /* 0x00000000002a7805 */ /* 0x000fe4000001ff00 */
[----:B------:R-:W-:Y:S02]  /*6450*/  SHF.L.U32 R3, R70, 0x1f, RZ ;  /* 0x0000001f46037819 */ /* 0x000fe400000006ff */
[----:B------:R-:W-:Y:S02]  /*6460*/  CS2R R40, SRZ ;  /* 0x0000000000287805 */ /* 0x000fe4000001ff00 */
[----:B------:R-:W-:Y:S01]  /*6470*/  ISETP.NE.U32.OR P5, PT, R0, 0x1, !P1 ;  /* 0x000000010000780c */ /* 0x000fe20004fa5470 */
[----:B------:R-:W-:Y:S01]  /*6480*/  VIADD R82, R77, UR48 ;  /* 0x000000304d527c36 */ /* 0x000fe20008000000 */
[----:B------:R-:W-:Y:S02]  /*6490*/  PLOP3.LUT P2, PT, PT, PT, UP1, 0x80, 0x8 ;  /* 0x000000000008781c */ /* 0x000fe40003f4f018 */
[----:B------:R-:W-:Y:S02]  /*64a0*/  SEL R0, RZ, 0xffffffff, P3 ;  /* 0xffffffffff007807 */ /* 0x000fe40001800000 */
[----:B------:R-:W-:Y:S02]  /*64b0*/  LOP3.LUT P3, R75, R59, 0xff, RZ, 0xc0, !PT ;  /* 0x000000ff3b4b7812 */ /* 0x000fe4000786c0ff */
[----:B------:R-:W-:Y:S05]  /*64c0*/  P2R R78, PR, RZ, 0x20 ;  /* 0x00000020ff4e7803 */ /* 0x000fea0000000000 */
[----:B------:R-:W-:Y:S02]  /*64d0*/  @P5 SHF.L.U32 R2, R71, 0x1f, RZ ;  /* 0x0000001f47025819 */ /* 0x000fe400000006ff */
[----:B------:R-:W-:Y:S02]  /*64e0*/  @P2 SEL R0, R5, R0, !P3 ;  /* 0x0000000005002207 */ /* 0x000fe40005800000 */
[----:B------:R-:W1:Y:S02]  /*64f0*/  @P5 SYNCS.PHASECHK.TRANS64.TRYWAIT P1, [UR48+0x50], R2 ;  /* 0x00005002ff0055a7 */ /* 0x000e640008021130 */
[----:B------:R-:W-:Y:S04]  /*6500*/  LOP3.LUT R0, R0, 0x1, RZ, 0xc0, !PT ;  /* 0x0000000100007812 */ /* 0x000fe800078ec0ff */
[----:B------:R-:W-:Y:S04]  /*6510*/  ISETP.NE.U32.AND P4, PT, R0, 0x1, PT ;  /* 0x000000010000780c */ /* 0x000fe80003f85070 */
[----:B------:R-:W-:Y:S01]  /*6520*/  P2R R80, PR, RZ, 0x10 ;  /* 0x00000010ff507803 */ /* 0x000fe20000000000 */
[----:B------:R3:W4:Y:S01]  /*6530*/  SYNCS.PHASECHK.TRANS64.TRYWAIT P0, [R74+URZ+0xc0], R3 ;  /* 0x0000c0034a0075a7 */ /* 0x00072200080011ff */
[----:B-1----:R-:W-:Y:S01]  /*6540*/  @P5 SEL R39, RZ, 0x1, !P1 ;  /* 0x00000001ff275807 */ /* 0x002fe20004800000 */
[----:B---3--:R-:W-:Y:S06]  /*6550*/  @!P5 BRA `(.L_x_110) ;  /* 0x000000000058d947 */ /* 0x008fec0003800000 */
[C---:B------:R-:W-:Y:S01]  /*6560*/  VIADD R0, R82.reuse, 0x200 ;  /* 0x0000020052007836 */ /* 0x040fe20000000000 */
[----:B------:R-:W-:Y:S01]  /*6570*/  LOP3.LUT P5, RZ, R65, 0x40, RZ, 0xc0, !PT ;  /* 0x0000004041ff7812 */ /* 0x000fe200078ac0ff */
[----:B------:R-:W-:Y:S01]  /*6580*/  BSSY B0, `(.L_x_111) ;  /* 0x000000e000007945 */ /* 0x000fe20003800000 */
[----:B------:R-:W-:Y:S01]  /*6590*/  ISETP.NE.AND P2, PT, R39, RZ, PT ;  /* 0x000000ff2700720c */ /* 0x000fe20003f45270 */
[----:B------:R-:W-:Y:S01]  /*65a0*/  @P4 VIADD R2, R82, 0x210 ;  /* 0x0000021052024836 */ /* 0x000fe20000000000 */
[----:B------:R-:W-:Y:S01]  /*65b0*/  PLOP3.LUT P1, PT, PT, PT, PT, 0x8, 0x80 ;  /* 0x000000000080781c */ /* 0x000fe20003f2e170 */
[----:B------:R-:W-:Y:S01]  /*65c0*/  IMAD.MOV.U32 R51, RZ, RZ, RZ ;  /* 0x000000ffff337224 */ /* 0x000fe200078e00ff */
[----:B------:R-:W-:Y:S02]  /*65d0*/  @P4 PLOP3.LUT P1, PT, P5, PT, PT, 0x80, 0x8 ;  /* 0x000000000008481c */ /* 0x000fe40002f2f070 */
[----:B------:R-:W-:Y:S02]  /*65e0*/  CS2R R48, SRZ ;  /* 0x0000000000307805 */ /* 0x000fe4000001ff00 */
[----:B------:R-:W-:Y:S02]  /*65f0*/  CS2R R42, SRZ ;  /* 0x00000000002a7805 */ /* 0x000fe4000001ff00 */
[----:B------:R-:W-:Y:S07]  /*6600*/  CS2R R40, SRZ ;  /* 0x0000000000287805 */ /* 0x000fee000001ff00 */
[----:B------:R-:W-:Y:S01]  /*6610*/  @P1 VIADD R2, R0, 0xfffffff0 ;  /* 0xfffffff000021836 */ /* 0x000fe20000000000 */
[----:B------:R-:W-:Y:S06]  /*6620*/  @P2 BRA `(.L_x_112) ;  /* 0x00000000000c2947 */ /* 0x000fec0003800000 */
[----:B------:R-:W-:Y:S04]  /*6630*/  SHF.L.U32 R5, R71, 0x1f, RZ ;  /* 0x0000001f47057819 */ /* 0x000fe800000006ff */
[----:B------:R-:W1:Y:S02]  /*6640*/  SYNCS.PHASECHK.TRANS64.TRYWAIT P1, [UR48+0x50], R5 ;  /* 0x00005005ff0075a7 */ /* 0x000e640008021130 */
[----:B-1----:R-:W-:Y:S05]  /*6650*/  @!P1 BRA `(.L_x_113) ;  /* 0x00000030004c9947 */ /* 0x002fea0003800000 */
.L_x_112:
[----:B------:R-:W-:Y:S05]  /*6660*/  BSYNC B0 ;  /* 0x0000000000007941 */ /* 0x000fea0003800000 */
.L_x_111:
[----:B------:R-:W-:Y:S01]  /*6670*/  ISETP.NE.AND P1, PT, R80, RZ, PT ;  /* 0x000000ff5000720c */ /* 0x000fe20003f25270 */
[----:B------:R-:W-:Y:S11]  /*6680*/  HFMA2 R38, -RZ, RZ, 0, 5.9604644775390625e-08 ;  /* 0x00000001ff267431 */ /* 0x000ff600000001ff */
[----:B------:R-:W-:Y:S01]  /*6690*/  @!UPT UIADD3 URZ, UPT, UPT, URZ, URZ, URZ ;  /* 0x000000fffffff290 */ /* 0x000fe2000fffe0ff */
[----:B------:R3:W1:Y:S04]  /*66a0*/  @P1 LDS.128 R48, [R2] ;  /* 0x0000000002301984 */ /* 0x0006680000000c00 */
[----:B------:R3:W1:Y:S02]  /*66b0*/  @P1 LDS.128 R40, [R77+UR48+0x200] ;  /* 0x000200304d281984 */ /* 0x0006640008000c00 */
.L_x_110:
[----:B------:R-:W-:Y:S05]  /*66c0*/  BSYNC B1 ;  /* 0x0000000000017941 */ /* 0x000fea0003800000 */
.L_x_109:
[----:B-1----:R-:W-:Y:S04]  /*66d0*/  SHF.R.U32.HI R5, RZ, 0x15, R34 ;  /* 0x00000015ff057819 */ /* 0x002fe80000011622 */
[----:B------:R-:W-:Y:S01]  /*66e0*/  LOP3.LUT P1, RZ, R5, 0x3, R66, 0x48, !PT ;  /* 0x0000000305ff7812 */ /* 0x000fe20007824842 */
[----:B------:R-:W-:Y:S01]  /*66f0*/  @!UPT UIADD3 URZ, UPT, UPT, URZ, URZ, URZ ;  /* 0x000000fffffff290 */ /* 0x000fe2000fffe0ff */
[----:B----4-:R-:W-:Y:S11]  /*6700*/  @P0 BRA `(.L_x_114) ;  /* 0x0000000000080947 */ /* 0x010ff60003800000 */
[----:B------:R-:W1:Y:S02]  /*6710*/  SYNCS.PHASECHK.TRANS64.TRYWAIT P0, [R74+URZ+0xc0], R3 ;  /* 0x0000c0034a0075a7 */ /* 0x000e6400080011ff */
[----:B-1----:R-:W-:Y:S05]  /*6720*/  @!P0 BRA `(.L_x_115) ;  /* 0x0000003000308947 */ /* 0x002fea0003800000 */
.L_x_114:
[----:B------:R-:W-:Y:S05]  /*6730*/  @!P1 BRA `(.L_x_116) ;  /* 0x0000000000409947 */ /* 0x000fea0003800000 */
[----:B------:R-:W4:Y:S01]  /*6740*/  LDCU.64 UR8, c[0x4][0x70] ;  /* 0x01000e00ff0877ac */ /* 0x000f220008000a00 */
[----:B-1----:R-:W-:Y:S01]  /*6750*/  MOV R3, 0x0 ;  /* 0x0000000000037802 */ /* 0x002fe20000000f00 */
[----:B------:R-:W-:Y:S02]  /*6760*/  HFMA2 R12, -RZ, RZ, 0, 5.9604644775390625e-08 ;  /* 0x00000001ff0c7431 */ /* 0x000fe400000001ff */
[----:B------:R-:W-:Y:S02]  /*6770*/  IMAD.MOV.U32 R8, RZ, RZ, 0x192 ;  /* 0x00000192ff087424 */ /* 0x000fe400078e00ff */
[----:B------:R-:W-:Y:S01]  /*6780*/  IMAD.MOV.U32 R13, RZ, RZ, RZ ;  /* 0x000000ffff0d7224 */ /* 0x000fe200078e00ff */
[----:B------:R-:W1:Y:S01]  /*6790*/  LDCU.64 UR6, c[0x4][0x78] ;  /* 0x01000f00ff0677ac */ /* 0x000e620008000a00 */
[----:B---3--:R-:W3:Y:S01]  /*67a0*/  LDC.64 R2, c[0x4][R3] ;  /* 0x0100000003027b82 */ /* 0x008ee20000000a00 */
[----:B------:R-:W5:Y:S01]  /*67b0*/  LDCU.64 UR4, c[0x4][0x10] ;  /* 0x01000200ff0477ac */ /* 0x000f620008000a00 */
[----:B----4-:R-:W-:Y:S01]  /*67c0*/  MOV R5, UR9 ;  /* 0x0000000900057c02 */ /* 0x010fe20008000f00 */
[----:B------:R-:W-:Y:S01]  /*67d0*/  IMAD.U32 R4, RZ, RZ, UR8 ;  /* 0x00000008ff047e24 */ /* 0x000fe2000f8e00ff */
[----:B-1----:R-:W-:Y:S01]  /*67e0*/  MOV R7, UR7 ;  /* 0x0000000700077c02 */ /* 0x002fe20008000f00 */
[----:B------:R-:W-:Y:S01]  /*67f0*/  IMAD.U32 R6, RZ, RZ, UR6 ;  /* 0x00000006ff067e24 */ /* 0x000fe2000f8e00ff */
[----:B-----5:R-:W-:Y:S01]  /*6800*/  MOV R11, UR5 ;  /* 0x00000005000b7c02 */ /* 0x020fe20008000f00 */
[----:B------:R-:W-:Y:S02]  /*6810*/  IMAD.U32 R10, RZ, RZ, UR4 ;  /* 0x00000004ff0a7e24 */ /* 0x000fe4000f8e00ff */
[----:B------:R-:W-:Y:S07]  /*6820*/  LEPC R20, `(.L_x_116) ;  /* 0x000000001014794e */ /* 0x000fee0000000000 */
[----:B--23--:R-:W-:Y:S05]  /*6830*/  CALL.ABS.NOINC R2 ;  /* 0x0000000002007343 */ /* 0x00cfea0003c00000 */
.L_x_116:
[----:B------:R-:W-:Y:S05]  /*6840*/  WARPSYNC.ALL ;  /* 0x0000000000007948 */ /* 0x000fea0003800000 */
[----:B------:R-:W-:Y:S01]  /*6850*/  R2UR UR4, R34 ;  /* 0x00000000220472ca */ /* 0x000fe200000e0000 */
[--C-:B------:R-:W-:Y:S01]  /*6860*/  HADD2.F32 R20, -RZ, R40.reuse.H0_H0 ;  /* 0x20000028ff147230 */ /* 0x100fe20000004100 */
[----:B------:R-:W-:Y:S01]  /*6870*/  MOV R81, 0x10 ;  /* 0x0000001000517802 */ /* 0x000fe20000000f00 */
[----:B------:R-:W-:Y:S01]  /*6880*/  HADD2.F32 R21, -RZ, R40.H1_H1 ;  /* 0x30000028ff157230 */ /* 0x000fe20000004100 */
[----:B------:R-:W-:Y:S01]  /*6890*/  LOP3.LUT P6, RZ, R65, 0x40, RZ, 0xc0, !PT ;  /* 0x0000004041ff7812 */ /* 0x000fe200078cc0ff */
[----:B------:R-:W-:Y:S01]  /*68a0*/  HADD2.F32 R36, -RZ, R41.H1_H1 ;  /* 0x30000029ff247230 */ /* 0x000fe20000004100 */
[----:B------:R-:W-:Y:S01]  /*68b0*/  ISETP.NE.AND P0, PT, R72, RZ, PT ;  /* 0x000000ff4800720c */ /* 0x000fe20003f05270 */
[----:B------:R-:W-:Y:S01]  /*68c0*/  HADD2.F32 R37, -RZ, R43.H0_H0 ;  /* 0x2000002bff257230 */ /* 0x000fe20000004100 */
[----:B------:R-:W-:Y:S01]  /*68d0*/  SEL R81, R81, 0xfffffff0, !P6 ;  /* 0xfffffff051517807 */ /* 0x000fe20007000000 */
[----:B------:R-:W-:Y:S03]  /*68e0*/  BSSY.RECONVERGENT B0, `(.L_x_117) ;  /* 0x000004f000007945 */ /* 0x000fe60003800200 */
[----:B------:R-:W-:Y:S01]  /*68f0*/  IADD3 R79, PT, PT, R82, R81, RZ ;  /* 0x00000051524f7210 */ /* 0x000fe20007ffe0ff */
[----:B------:R-:W2:Y:S02]  /*6900*/  LDTM.x16 R4, tmem[UR4] ;  /* 0x00000004000479ee */ /* 0x000ea40008240000 */
[C---:B--2---:R-:W-:Y:S01]  /*6910*/  FMUL R0, R32.reuse, R4 ;  /* 0x0000000420007220 */ /* 0x044fe20000400000 */
[C---:B---3--:R-:W-:Y:S01]  /*6920*/  FMUL R2, R32.reuse, R5 ;  /* 0x0000000520027220 */ /* 0x048fe20000400000 */
[C---:B-1----:R-:W-:Y:S01]  /*6930*/  FMUL R3, R32.reuse, R6 ;  /* 0x0000000620037220 */ /* 0x042fe20000400000 */
[C---:B------:R-:W-:Y:S01]  /*6940*/  FMUL R7, R32.reuse, R7 ;  /* 0x0000000720077220 */ /* 0x040fe20000400000 */
[C---:B------:R-:W-:Y:S01]  /*6950*/  FFMA R0, R35.reuse, R20, R0 ;  /* 0x0000001423007223 */ /* 0x040fe20000000000 */
[----:B------:R-:W-:Y:S02]  /*6960*/  HADD2.F32 R20, -RZ, R41.H0_H0 ;  /* 0x20000029ff147230 */ /* 0x000fe40000004100 */
[C---:B------:R-:W-:Y:S01]  /*6970*/  FFMA R2, R35.reuse, R21, R2 ;  /* 0x0000001523027223 */ /* 0x040fe20000000002 */
[--C-:B------:R-:W-:Y:S02]  /*6980*/  HADD2.F32 R21, -RZ, R42.reuse.H0_H0 ;  /* 0x2000002aff157230 */ /* 0x100fe40000004100 */
[C---:B------:R-:W-:Y:S01]  /*6990*/  FMUL R4, R32.reuse, R8 ;  /* 0x0000000820047220 */ /* 0x040fe20000400000 */
[C---:B------:R-:W-:Y:S01]  /*69a0*/  FMUL R5, R32.reuse, R9 ;  /* 0x0000000920057220 */ /* 0x040fe20000400000 */
[C---:B------:R-:W-:Y:S01]  /*69b0*/  FFMA R3, R35.reuse, R20, R3 ;  /* 0x0000001423037223 */ /* 0x040fe20000000003 */
[----:B------:R-:W-:Y:S02]  /*69c0*/  HADD2.F32 R20, -RZ, R42.H1_H1 ;  /* 0x3000002aff147230 */ /* 0x000fe40000004100 */
[C---:B------:R-:W-:Y:S01]  /*69d0*/  FFMA R7, R35.reuse, R36, R7 ;  /* 0x0000002423077223 */ /* 0x040fe20000000007 */
[C---:B------:R-:W-:Y:S01]  /*69e0*/  FMUL R6, R32.reuse, R10 ;  /* 0x0000000a20067220 */ /* 0x040fe20000400000 */
[----:B------:R-:W-:Y:S02]  /*69f0*/  HADD2.F32 R36, -RZ, R43.H1_H1 ;  /* 0x3000002bff247230 */ /* 0x000fe40000004100 */
[C---:B------:R-:W-:Y:S01]  /*6a00*/  FMUL R11, R32.reuse, R11 ;  /* 0x0000000b200b7220 */ /* 0x040fe20000400000 */
[C---:B------:R-:W-:Y:S01]  /*6a10*/  FFMA R4, R35.reuse, R21, R4 ;  /* 0x0000001523047223 */ /* 0x040fe20000000004 */
[C---:B------:R-:W-:Y:S01]  /*6a20*/  FFMA R5, R35.reuse, R20, R5 ;  /* 0x0000001423057223 */ /* 0x040fe20000000005 */
[C---:B------:R-:W-:Y:S01]  /*6a30*/  FFMA R6, R35.reuse, R37, R6 ;  /* 0x0000002523067223 */ /* 0x040fe20000000006 */
[--C-:B------:R-:W-:Y:S02]  /*6a40*/  HADD2.F32 R20, -RZ, R48.reuse.H0_H0 ;  /* 0x20000030ff147230 */ /* 0x100fe40000004100 */
[C---:B------:R-:W-:Y:S01]  /*6a50*/  FFMA R11, R35.reuse, R36, R11 ;  /* 0x00000024230b7223 */ /* 0x040fe2000000000b */
[C---:B------:R-:W-:Y:S01]  /*6a60*/  FMUL R8, R32.reuse, R12 ;  /* 0x0000000c20087220 */ /* 0x040fe20000400000 */
[----:B------:R-:W-:Y:S02]  /*6a70*/  HADD2.F32 R36, -RZ, R48.H1_H1 ;  /* 0x30000030ff247230 */ /* 0x000fe40000004100 */
[C---:B------:R-:W-:Y:S01]  /*6a80*/  FMUL R9, R32.reuse, R13 ;  /* 0x0000000d20097220 */ /* 0x040fe20000400000 */
[--C-:B------:R-:W-:Y:S02]  /*6a90*/  HADD2.F32 R21, -RZ, R49.reuse.H0_H0 ;  /* 0x20000031ff157230 */ /* 0x100fe40000004100 */
[C---:B------:R-:W-:Y:S01]  /*6aa0*/  FMUL R10, R32.reuse, R14 ;  /* 0x0000000e200a7220 */ /* 0x040fe20000400000 */
[C---:B------:R-:W-:Y:S01]  /*6ab0*/  FFMA R8, R35.reuse, R20, R8 ;  /* 0x0000001423087223 */ /* 0x040fe20000000008 */
[----:B------:R-:W-:Y:S02]  /*6ac0*/  HADD2.F32 R20, -RZ, R49.H1_H1 ;  /* 0x30000031ff147230 */ /* 0x000fe40000004100 */
[C---:B------:R-:W-:Y:S01]  /*6ad0*/  FFMA R9, R35.reuse, R36, R9 ;  /* 0x0000002423097223 */ /* 0x040fe20000000009 */
[C---:B------:R-:W-:Y:S01]  /*6ae0*/  FMUL R15, R32.reuse, R15 ;  /* 0x0000000f200f7220 */ /* 0x040fe20000400000 */
[C---:B------:R-:W-:Y:S01]  /*6af0*/  FFMA R10, R35.reuse, R21, R10 ;  /* 0x00000015230a7223 */ /* 0x040fe2000000000a */
[--C-:B------:R-:W-:Y:S02]  /*6b00*/  HADD2.F32 R21, -RZ, R50.reuse.H0_H0 ;  /* 0x20000032ff157230 */ /* 0x100fe40000004100 */
[C---:B------:R-:W-:Y:S01]  /*6b10*/  FMUL R12, R32.reuse, R16 ;  /* 0x00000010200c7220 */ /* 0x040fe20000400000 */
[----:B------:R-:W-:Y:S02]  /*6b20*/  HADD2.F32 R36, -RZ, R50.H1_H1 ;  /* 0x30000032ff247230 */ /* 0x000fe40000004100 */
[C---:B------:R-:W-:Y:S01]  /*6b30*/  FFMA R15, R35.reuse, R20, R15 ;  /* 0x00000014230f7223 */ /* 0x040fe2000000000f */
[C---:B------:R-:W-:Y:S01]  /*6b40*/  FMUL R13, R32.reuse, R17 ;  /* 0x00000011200d7220 */ /* 0x040fe20000400000 */
[--C-:B------:R-:W-:Y:S02]  /*6b50*/  HADD2.F32 R37, -RZ, R51.reuse.H0_H0 ;  /* 0x20000033ff257230 */ /* 0x100fe40000004100 */
[C---:B------:R-:W-:Y:S01]  /*6b60*/  FMUL R14, R32.reuse, R18 ;  /* 0x00000012200e7220 */ /* 0x040fe20000400000 */
[----:B------:R-:W-:Y:S02]  /*6b70*/  HADD2.F32 R20, -RZ, R51.H1_H1 ;  /* 0x30000033ff147230 */ /* 0x000fe40000004100 */
[----:B------:R-:W-:Y:S01]  /*6b80*/  FMUL R19, R32, R19 ;  /* 0x0000001320137220 */ /* 0x000fe20000400000 */
[----:B------:R-:W-:Y:S01]  /*6b90*/  F2FP.F16.F32.PACK_AB R44, R2, R0 ;  /* 0x00000000022c723e */ /* 0x000fe200000000ff */
[----:B------:R-:W-:Y:S01]  /*6ba0*/  FFMA R12, R35, R21, R12 ;  /* 0x00000015230c7223 */ /* 0x000fe2000000000c */
[----:B------:R-:W-:Y:S01]  /*6bb0*/  F2FP.F16.F32.PACK_AB R45, R7, R3 ;  /* 0x00000003072d723e */ /* 0x000fe200000000ff */
[----:B------:R-:W-:Y:S01]  /*6bc0*/  FFMA R13, R35, R36, R13 ;  /* 0x00000024230d7223 */ /* 0x000fe2000000000d */
[----:B------:R-:W-:Y:S01]  /*6bd0*/  F2FP.F16.F32.PACK_AB R46, R5, R4 ;  /* 0x00000004052e723e */ /* 0x000fe200000000ff */
[----:B------:R-:W-:Y:S01]  /*6be0*/  FFMA R14, R35, R37, R14 ;  /* 0x00000025230e7223 */ /* 0x000fe2000000000e */
[----:B------:R-:W-:Y:S01]  /*6bf0*/  F2FP.F16.F32.PACK_AB R47, R11, R6 ;  /* 0x000000060b2f723e */ /* 0x000fe200000000ff */
[----:B------:R-:W-:Y:S01]  /*6c00*/  FFMA R19, R35, R20, R19 ;  /* 0x0000001423137223 */ /* 0x000fe20000000013 */
[----:B------:R-:W-:Y:S02]  /*6c10*/  F2FP.F16.F32.PACK_AB R84, R9, R8 ;  /* 0x000000080954723e */ /* 0x000fe400000000ff */
[----:B------:R-:W-:Y:S01]  /*6c20*/  F2FP.F16.F32.PACK_AB R85, R15, R10 ;  /* 0x0000000a0f55723e */ /* 0x000fe200000000ff */
[----:B------:R1:W-:Y:S01]  /*6c30*/  STS.128 [R77+UR48+0x200], R44 ;  /* 0x0002002c4d007988 */ /* 0x0003e20008000c30 */
[----:B------:R-:W-:Y:S02]  /*6c40*/  F2FP.F16.F32.PACK_AB R86, R13, R12 ;  /* 0x0000000c0d56723e */ /* 0x000fe400000000ff */
[----:B------:R-:W-:Y:S05]  /*6c50*/  F2FP.F16.F32.PACK_AB R87, R19, R14 ;  /* 0x0000000e1357723e */ /* 0x000fea00000000ff */
[----:B------:R1:W-:Y:S01]  /*6c60*/  STS.128 [R79+0x200], R84 ;  /* 0x000200544f007388 */ /* 0x0003e20000000c00 */
[----:B------:R-:W-:Y:S01]  /*6c70*/  @!PT LDS RZ, [RZ] ;  /* 0x00000000fffff984 */ /* 0x000fe20000000800 */
[----:B------:R-:W-:Y:S01]  /*6c80*/  @!PT LDS RZ, [RZ] ;  /* 0x00000000fffff984 */ /* 0x000fe20000000800 */
[----:B------:R-:W-:Y:S01]  /*6c90*/  @!PT LDS RZ, [RZ] ;  /* 0x00000000fffff984 */ /* 0x000fe20000000800 */
[----:B------:R-:W-:Y:S01]  /*6ca0*/  @!PT LDS RZ, [RZ] ;  /* 0x00000000fffff984 */ /* 0x000fe20000000800 */
[----:B------:R2:W-:Y:S07]  /*6cb0*/  MEMBAR.ALL.CTA ;  /* 0x0000000000007992 */ /* 0x0005ee0000008000 */
[----:B--2---:R-:W2:Y:S02]  /*6cc0*/  FENCE.VIEW.ASYNC.S ;  /* 0x00000000000073c6 */ /* 0x004ea40000000000 */
[----:B--2---:R-:W-:Y:S06]  /*6cd0*/  BAR.SYNC.DEFER_BLOCKING 0x1, 0x80 ;  /* 0x0042000000007b1d */ /* 0x004fec0000010000 */
[----:B------:R-:W-:Y:S05]  /*6ce0*/  @P0 BRA `(.L_x_118) ;  /* 0x0000000000380947 */ /* 0x000fea0003800000 */
[----:B------:R-:W-:Y:S02]  /*6cf0*/  UIADD3 UR4, UPT, UPT, UR48, 0x200, URZ ;  /* 0x0000020030047890 */ /* 0x000fe4000fffe0ff */
[----:B------:R-:W-:Y:S01]  /*6d00*/  UIADD3 UR8, UP0, UPT, UR52, 0x680, URZ ;  /* 0x0000068034087890 */ /* 0x000fe2000ff1e0ff */
[----:B------:R-:W-:Y:S01]  /*6d10*/  UMOV UR43, UR36 ;  /* 0x00000024002b7c82 */ /* 0x000fe20008000000 */
[----:B------:R-:W-:Y:S02]  /*6d20*/  UIADD3 UR5, UPT, UPT, UR41, 0x40, URZ ;  /* 0x0000004029057890 */ /* 0x000fe4000fffe0ff */
[----:B------:R-:W-:Y:S01]  /*6d30*/  MOV R67, UR4 ;  /* 0x0000000400437c02 */ /* 0x000fe20008000f00 */
[----:B------:R-:W-:Y:S02]  /*6d40*/  UIADD3.X UR9, UPT, UPT, URZ, UR53, URZ, UP0, !UPT ;  /* 0x00000035ff097290 */ /* 0x000fe400087fe4ff */
[----:B------:R-:W-:Y:S01]  /*6d50*/  UIADD3 UR4, UPT, UPT, UR48, 0xa00, URZ ;  /* 0x00000a0030047890 */ /* 0x000fe2000fffe0ff */
[----:B------:R-:W-:Y:S01]  /*6d60*/  R2UR UR40, R67 ;  /* 0x00000000432872ca */ /* 0x000fe200000e0000 */
[----:B------:R-:W-:Y:S01]  /*6d70*/  UMOV UR6, UR42 ;  /* 0x0000002a00067c82 */ /* 0x000fe20008000000 */
[----:B------:R-:W-:Y:S11]  /*6d80*/  UMOV UR7, UR36 ;  /* 0x0000002400077c82 */ /* 0x000ff60008000000 */
[----:B------:R2:W-:Y:S01]  /*6d90*/  UTMASTG.3D [UR40], [UR8] ;  /* 0x00000028080073b5 */ /* 0x0005e20008010000 */
[----:B------:R2:W-:Y:S01]  /*6da0*/  UTMASTG.3D [UR4], [UR8] ;  /* 0x00000004080073b5 */ /* 0x0005e20008010000 */
[----:B------:R0:W-:Y:S01]  /*6db0*/  UTMACMDFLUSH ;  /* 0x00000000000079b7 */ /* 0x0001e20000000000 */
[----:B--2---:R-:W-:Y:S04]  /*6dc0*/  DEPBAR.LE SB0, 0x1 ;  /* 0x000080400000791a */ /* 0x004fe80000000000 */
.L_x_118:
[----:B------:R-:W-:Y:S05]  /*6dd0*/  BSYNC.RECONVERGENT B0 ;  /* 0x0000000000007941 */ /* 0x000fea0003800200 */
.L_x_117:
[----:B------:R-:W-:Y:S01]  /*6de0*/  BAR.SYNC.DEFER_BLOCKING 0x1, 0x80 ;  /* 0x0042000000007b1d */ /* 0x000fe20000010000 */
[----:B------:R-:W-:Y:S01]  /*6df0*/  ISETP.NE.AND P1, PT, R78, RZ, PT ;  /* 0x000000ff4e00720c */ /* 0x000fe20003f25270 */
[----:B------:R-:W-:Y:S01]  /*6e00*/  UISETP.NE.AND UP0, UPT, UR49, URZ, UPT ;  /* 0x000000ff3100728c */ /* 0x000fe2000bf05270 */
[----:B------:R-:W-:Y:S11]  /*6e10*/  LEA R3, R38, UR48, 0x3 ;  /* 0x0000003026037c11 */ /* 0x000ff6000f8e18ff */
[----:B------:R-:W-:Y:S01]  /*6e20*/  @P1 SHF.L.U32 R2, R71, 0x1f, RZ ;  /* 0x0000001f47021819 */ /* 0x000fe200000006ff */
[----:B------:R-:W-:Y:S06]  /*6e30*/  BRA.U !UP0, `(.L_x_119) ;  /* 0x0000000108247547 */ /* 0x000fec000b800000 */
[----:B------:R-:W-:Y:S01]  /*6e40*/  IMAD.U32 R5, RZ, RZ, UR51 ;  /* 0x00000033ff057e24 */ /* 0x000fe2000f8e00ff */
[----:B------:R-:W-:Y:S01]  /*6e50*/  MOV R0, UR37 ;  /* 0x0000002500007c02 */ /* 0x000fe20008000f00 */
[----:B------:R-:W-:Y:S03]  /*6e60*/  UIADD3 UR51, UPT, UPT, UR51, 0x1, URZ ;  /* 0x0000000133337890 */ /* 0x000fe6000fffe0ff */
[----:B------:R-:W-:Y:S01]  /*6e70*/  @P1 LEA R5, R5, UR48, 0x3 ;  /* 0x0000003005051c11 */ /* 0x000fe2000f8e18ff */
[----:B------:R-:W-:Y:S04]  /*6e80*/  UISETP.NE.AND UP0, UPT, UR51, 0x4, UPT ;  /* 0x000000043300788c */ /* 0x000fe8000bf05270 */
[----:B------:R-:W-:Y:S01]  /*6e90*/  @P1 VIADD R5, R5, 0x70 ;  /* 0x0000007005051836 */ /* 0x000fe20000000000 */
[----:B------:R-:W-:Y:S04]  /*6ea0*/  USEL UR51, UR51, URZ, UP0 ;  /* 0x000000ff33337287 */ /* 0x000fe80008000000 */
[----:B------:R-:W-:Y:S04]  /*6eb0*/  @P1 PRMT R0, R0, 0x654, R5 ;  /* 0x0000065400001816 */ /* 0x000fe80000000005 */
[----:B------:R2:W-:Y:S04]  /*6ec0*/  @P1 SYNCS.ARRIVE.TRANS64.RED.A1T0 RZ, [R0+URZ], RZ ;  /* 0x000000ff00ff19a7 */ /* 0x0005e800081004ff */
.L_x_119:
[----:B------:R-:W3:Y:S01]  /*6ed0*/  @P1 SYNCS.PHASECHK.TRANS64.TRYWAIT P0, [R3+URZ+0x50], R2 ;  /* 0x00005002030015a7 */ /* 0x000ee200080011ff */
[----:B------:R-:W-:Y:S01]  /*6ee0*/  BSSY B1, `(.L_x_120) ;  /* 0x0000012000017945 */ /* 0x000fe20003800000 */
[----:B---3--:R-:W-:Y:S03]  /*6ef0*/  @P1 SEL R39, RZ, 0x1, !P0 ;  /* 0x00000001ff271807 */ /* 0x008fe60004000000 */
[----:B------:R-:W-:Y:S05]  /*6f00*/  @!P1 BRA `(.L_x_121) ;  /* 0x00000000003c9947 */ /* 0x000fea0003800000 */
[----:B------:R-:W-:Y:S01]  /*6f10*/  ISETP.NE.AND P1, PT, R80, RZ, PT ;  /* 0x000000ff5000720c */ /* 0x000fe20003f25270 */
[----:B------:R-:W-:Y:S01]  /*6f20*/  BSSY B0, `(.L_x_122) ;  /* 0x0000009000007945 */ /* 0x000fe20003800000 */
[----:B------:R-:W-:Y:S11]  /*6f30*/  ISETP.NE.AND P0, PT, R39, RZ, PT ;  /* 0x000000ff2700720c */ /* 0x000ff60003f05270 */
[----:B------:R-:W-:Y:S05]  /*6f40*/  @P1 IMAD R4, R38, 0x1000, R77 ;  /* 0x0000100026041824 */ /* 0x000fea00078e024d */
[----:B------:R-:W-:Y:S05]  /*6f50*/  @P1 IADD3 R2, PT, PT, R4, UR48, RZ ;  /* 0x0000003004021c10 */ /* 0x000fea000fffe0ff */
[----:B------:R-:W-:Y:S01]  /*6f60*/  @P1 IMAD.IADD R2, R81, 0x1, R2 ;  /* 0x0000000151021824 */ /* 0x000fe200078e0202 */
[----:B------:R-:W-:Y:S06]  /*6f70*/  @P0 BRA `(.L_x_123) ;  /* 0x00000000000c0947 */ /* 0x000fec0003800000 */
[----:B--2---:R-:W-:Y:S04]  /*6f80*/  SHF.L.U32 R0, R71, 0x1f, RZ ;  /* 0x0000001f47007819 */ /* 0x004fe800000006ff */
[----:B------:R-:W2:Y:S02]  /*6f90*/  SYNCS.PHASECHK.TRANS64.TRYWAIT P0, [R3+URZ+0x50], R0 ;  /* 0x00005000030075a7 */ /* 0x000ea400080011ff */
[----:B--2---:R-:W-:Y:S05]  /*6fa0*/  @!P0 BRA `(.L_x_124) ;  /* 0x0000002800248947 */ /* 0x004fea0003800000 */
.L_x_123:
[----:B------:R-:W-:Y:S05]  /*6fb0*/  BSYNC B0 ;  /* 0x0000000000007941 */ /* 0x000fea0003800000 */
.L_x_122:
[----:B------:R-:W-:Y:S02]  /*6fc0*/  ISETP.NE.AND P0, PT, R80, RZ, PT ;  /* 0x000000ff5000720c */ /* 0x000fe40003f05270 */
[----:B------:R-:W-:Y:S11]  /*6fd0*/  IADD3 R38, PT, PT, R38, 0x1, RZ ;  /* 0x0000000126267810 */ /* 0x000ff60007ffe0ff */
[----:B------:R3:W4:Y:S04]  /*6fe0*/  @P0 LDS.128 R40, [R4+UR48+0x200] ;  /* 0x0002003004280984 */ /* 0x0007280008000c00 */
[----:B------:R3:W1:Y:S02]  /*6ff0*/  @P0 LDS.128 R48, [R2+0x200] ;  /* 0x0002000002300984 */ /* 0x0006640000000c00 */
.L_x_121:
[----:B------:R-:W-:Y:S05]  /*7000*/  BSYNC B1 ;  /* 0x0000000000017941 */ /* 0x000fea0003800000 */
.L_x_120:
[----:B--2---:R-:W-:Y:S05]  /*7010*/  VIADD R3, R34, 0x10 ;  /* 0x0000001022037836 */ /* 0x004fea0000000000 */
[----:B------:R-:W-:Y:S04]  /*7020*/  SHF.R.U32.HI R3, RZ, 0x15, R3 ;  /* 0x00000015ff037819 */ /* 0x000fe80000011603 */
[----:B------:R-:W-:Y:S11]  /*7030*/  LOP3.LUT P0, RZ, R3, 0x3, R66, 0x48, !PT ;  /* 0x0000000303ff7812 */ /* 0x000ff60007804842 */
[----:B------:R-:W-:Y:S02]  /*7040*/  @!UPT UIADD3 URZ, UPT, UPT, URZ, URZ, URZ ;  /* 0x000000fffffff290 */ /* 0x000fe4000fffe0ff */
[----:B------:R-:W-:Y:S05]  /*7050*/  @!P0 BRA `(.L_x_125) ;  /* 0x0000000000408947 */ /* 0x000fea0003800000 */
[----:B------:R-:W2:Y:S01]  /*7060*/  LDCU.64 UR8, c[0x4][0x70] ;  /* 0x01000e00ff0877ac */ /* 0x000ea20008000a00 */
[----:B------:R-:W-:Y:S01]  /*7070*/  MOV R3, 0x0 ;  /* 0x0000000000037802 */ /* 0x000fe20000000f00 */
[----:B------:R-:W-:Y:S02]  /*7080*/  HFMA2 R12, -RZ, RZ, 0, 5.9604644775390625e-08 ;  /* 0x00000001ff0c7431 */ /* 0x000fe400000001ff */
[----:B------:R-:W-:Y:S02]  /*7090*/  IMAD.MOV.U32 R8, RZ, RZ, 0x192 ;  /* 0x00000192ff087424 */ /* 0x000fe400078e00ff */
[----:B------:R-:W-:Y:S01]  /*70a0*/  IMAD.MOV.U32 R13, RZ, RZ, RZ ;  /* 0x000000ffff0d7224 */ /* 0x000fe200078e00ff */
[----:B------:R-:W5:Y:S01]  /*70b0*/  LDCU.64 UR6, c[0x4][0x78] ;  /* 0x01000f00ff0677ac */ /* 0x000f620008000a00 */
[----:B---3--:R-:W3:Y:S01]  /*70c0*/  LDC.64 R2, c[0x4][R3] ;  /* 0x0100000003027b82 */ /* 0x008ee20000000a00 */
[----:B------:R-:W4:Y:S01]  /*70d0*/  LDCU.64 UR4, c[0x4][0x10] ;  /* 0x01000200ff0477ac */ /* 0x000f220008000a00 */
[----:B--2---:R-:W-:Y:S01]  /*70e0*/  MOV R5, UR9 ;  /* 0x0000000900057c02 */ /* 0x004fe20008000f00 */
[----:B------:R-:W-:Y:S01]  /*70f0*/  IMAD.U32 R4, RZ, RZ, UR8 ;  /* 0x00000008ff047e24 */ /* 0x000fe2000f8e00ff */
[----:B-----5:R-:W-:Y:S01]  /*7100*/  MOV R7, UR7 ;  /* 0x0000000700077c02 */ /* 0x020fe20008000f00 */
[----:B------:R-:W-:Y:S01]  /*7110*/  IMAD.U32 R6, RZ, RZ, UR6 ;  /* 0x00000006ff067e24 */ /* 0x000fe2000f8e00ff */
[----:B----4-:R-:W-:Y:S01]  /*7120*/  MOV R11, UR5 ;  /* 0x00000005000b7c02 */ /* 0x010fe20008000f00 */
[----:B------:R-:W-:Y:S02]  /*7130*/  IMAD.U32 R10, RZ, RZ, UR4 ;  /* 0x00000004ff0a7e24 */ /* 0x000fe4000f8e00ff */
[----:B------:R-:W-:Y:S07]  /*7140*/  LEPC R20, `(.L_x_125) ;  /* 0x000000001014794e */ /* 0x000fee0000000000 */
[----:B-1-3--:R-:W-:Y:S05]  /*7150*/  CALL.ABS.NOINC R2 ;  /* 0x0000000002007343 */ /* 0x00afea0003c00000 */
.L_x_125:
[----:B------:R-:W-:Y:S01]  /*7160*/  ISETP.NE.AND P6, PT, R78, RZ, PT ;  /* 0x000000ff4e00720c */ /* 0x000fe20003fc5270 */
[----:B------:R-:W-:Y:S05]  /*7170*/  WARPSYNC.ALL ;  /* 0x0000000000007948 */ /* 0x000fea0003800000 */
[----:B------:R-:W-:Y:S01]  /*7180*/  R2UR UR4, R34 ;  /* 0x00000000220472ca */ /* 0x000fe200000e0000 */
[--C-:B----4-:R-:W-:Y:S01]  /*7190*/  HADD2.F32 R20, -RZ, R40.reuse.H0_H0 ;  /* 0x20000028ff147230 */ /* 0x110fe20000004100 */
[----:B------:R-:W-:Y:S01]  /*71a0*/  ISETP.NE.AND P0, PT, R72, RZ, PT ;  /* 0x000000ff4800720c */ /* 0x000fe20003f05270 */
[----:B------:R-:W-:Y:S01]  /*71b0*/  HADD2.F32 R21, -RZ, R40.H1_H1 ;  /* 0x30000028ff157230 */ /* 0x000fe20000004100 */
[----:B------:R-:W-:Y:S01]  /*71c0*/  MOV R82, UR51 ;  /* 0x0000003300527c02 */ /* 0x000fe20008000f00 */
[--C-:B------:R-:W-:Y:S01]  /*71d0*/  HADD2.F32 R36, -RZ, R41.reuse.H1_H1 ;  /* 0x30000029ff247230 */ /* 0x100fe20000004100 */
[----:B------:R-:W-:Y:S01]  /*71e0*/  MOV R83, UR37 ;  /* 0x0000002500537c02 */ /* 0x000fe20008000f00 */
[----:B-1----:R-:W-:Y:S01]  /*71f0*/  HADD2.F32 R37, -RZ, R48.H0_H0 ;  /* 0x20000030ff257230 */ /* 0x002fe20000004100 */
[----:B------:R-:W-:Y:S01]  /*7200*/  @P6 LEA R82, R82, UR48, 0x3 ;  /* 0x0000003052526c11 */ /* 0x000fe2000f8e18ff */
[----:B------:R-:W-:Y:S01]  /*7210*/  BSSY.RECONVERGENT B0, `(.L_x_126) ;  /* 0x0000052000007945 */ /* 0x000fe20003800200 */
[----:B------:R-:W-:Y:S02]  /*7220*/  @P6 SHF.L.U32 R88, R71, 0x1f, RZ ;  /* 0x0000001f47586819 */ /* 0x000fe400000006ff */
[----:B------:R-:W-:Y:S01]  /*7230*/  @P6 IADD3 R82, PT, PT, R82, 0x70, RZ ;  /* 0x0000007052526810 */ /* 0x000fe20007ffe0ff */
[----:B---3--:R-:W1:Y:S03]  /*7240*/  LDTM.x16 R4, tmem[UR4+0x10] ;  /* 0x00001004000479ee */ /* 0x008e660008240000 */
[----:B------:R-:W-:Y:S02]  /*7250*/  @P6 PRMT R82, R83, 0x654, R82 ;  /* 0x0000065453526816 */ /* 0x000fe40000000052 */
[----:B------:R-:W-:Y:S01]  /*7260*/  LEA R83, R38, UR48, 0x3 ;  /* 0x0000003026537c11 */ /* 0x000fe2000f8e18ff */
[C---:B-1----:R-:W-:Y:S01]  /*7270*/  FMUL R0, R32.reuse, R4 ;  /* 0x0000000420007220 */ /* 0x042fe20000400000 */
[C---:B------:R-:W-:Y:S01]  /*7280*/  FMUL R2, R32.reuse, R5 ;  /* 0x0000000520027220 */ /* 0x040fe20000400000 */
[C---:B------:R-:W-:Y:S01]  /*7290*/  FMUL R3, R32.reuse, R6 ;  /* 0x0000000620037220 */ /* 0x040fe20000400000 */
[C---:B------:R-:W-:Y:S01]  /*72a0*/  FMUL R7, R32.reuse, R7 ;  /* 0x0000000720077220 */ /* 0x040fe20000400000 */
[C---:B------:R-:W-:Y:S01]  /*72b0*/  FFMA R0, R35.reuse, R20, R0 ;  /* 0x0000001423007223 */ /* 0x040fe20000000000 */
[----:B------:R-:W-:Y:S02]  /*72c0*/  HADD2.F32 R20, -RZ, R41.H0_H0 ;  /* 0x20000029ff147230 */ /* 0x000fe40000004100 */
[C---:B------:R-:W-:Y:S01]  /*72d0*/  FFMA R2, R35.reuse, R21, R2 ;  /* 0x0000001523027223 */ /* 0x040fe20000000002 */
[C---:B------:R-:W-:Y:S01]  /*72e0*/  FMUL R4, R32.reuse, R8 ;  /* 0x0000000820047220 */ /* 0x040fe20000400000 */
[C---:B------:R-:W-:Y:S01]  /*72f0*/  FMUL R5, R32.reuse, R9 ;  /* 0x0000000920057220 */ /* 0x040fe20000400000 */
[--C-:B------:R-:W-:Y:S02]  /*7300*/  HADD2.F32 R21, -RZ, R43.reuse.H0_H0 ;  /* 0x2000002bff157230 */ /* 0x100fe40000004100 */
[C---:B------:R-:W-:Y:S01]  /*7310*/  FFMA R3, R35.reuse, R20, R3 ;  /* 0x0000001423037223 */ /* 0x040fe20000000003 */
[--C-:B------:R-:W-:Y:S02]  /*7320*/  HADD2.F32 R20, -RZ, R42.reuse.H0_H0 ;  /* 0x2000002aff147230 */ /* 0x100fe40000004100 */
[C---:B------:R-:W-:Y:S01]  /*7330*/  FFMA R7, R35.reuse, R36, R7 ;  /* 0x0000002423077223 */ /* 0x040fe20000000007 */
[C---:B------:R-:W-:Y:S01]  /*7340*/  FMUL R6, R32.reuse, R10 ;  /* 0x0000000a20067220 */ /* 0x040fe20000400000 */
[----:B------:R-:W-:Y:S02]  /*7350*/  HADD2.F32 R36, -RZ, R43.H1_H1 ;  /* 0x3000002bff247230 */ /* 0x000fe40000004100 */
[C---:B------:R-:W-:Y:S01]  /*7360*/  FMUL R11, R32.reuse, R11 ;  /* 0x0000000b200b7220 */ /* 0x040fe20000400000 */
[C---:B------:R-:W-:Y:S01]  /*7370*/  FFMA R4, R35.reuse, R20, R4 ;  /* 0x0000001423047223 */ /* 0x040fe20000000004 */
[----:B------:R-:W-:Y:S02]  /*7380*/  HADD2.F32 R20, -RZ, R42.H1_H1 ;  /* 0x3000002aff147230 */ /* 0x000fe40000004100 */
[C---:B------:R-:W-:Y:S01]  /*7390*/  FMUL R8, R32.reuse, R12 ;  /* 0x0000000c20087220 */ /* 0x040fe20000400000 */
[C---:B------:R-:W-:Y:S01]  /*73a0*/  FMUL R9, R32.reuse, R13 ;  /* 0x0000000d20097220 */ /* 0x040fe20000400000 */
[C---:B------:R-:W-:Y:S01]  /*73b0*/  FMUL R10, R32.reuse, R14 ;  /* 0x0000000e200a7220 */ /* 0x040fe20000400000 */
[C---:B------:R-:W-:Y:S01]  /*73c0*/  FMUL R15, R32.reuse, R15 ;  /* 0x0000000f200f7220 */ /* 0x040fe20000400000 */
[C---:B------:R-:W-:Y:S01]  /*73d0*/  FFMA R5, R35.reuse, R20, R5 ;  /* 0x0000001423057223 */ /* 0x040fe20000000005 */
[----:B------:R-:W-:Y:S02]  /*73e0*/  HADD2.F32 R20, -RZ, R48.H1_H1 ;  /* 0x30000030ff147230 */ /* 0x000fe40000004100 */
[C---:B------:R-:W-:Y:S01]  /*73f0*/  FFMA R6, R35.reuse, R21, R6 ;  /* 0x0000001523067223 */ /* 0x040fe20000000006 */
[C---:B------:R-:W-:Y:S01]  /*7400*/  FFMA R11, R35.reuse, R36, R11 ;  /* 0x00000024230b7223 */ /* 0x040fe2000000000b */
[C---:B------:R-:W-:Y:S01]  /*7410*/  FFMA R8, R35.reuse, R37, R8 ;  /* 0x0000002523087223 */ /* 0x040fe20000000008 */
[--C-:B------:R-:W-:Y:S02]  /*7420*/  HADD2.F32 R21, -RZ, R49.reuse.H0_H0 ;  /* 0x20000031ff157230 */ /* 0x100fe40000004100 */
[C---:B------:R-:W-:Y:S01]  /*7430*/  FFMA R9, R35.reuse, R20, R9 ;  /* 0x0000001423097223 */ /* 0x040fe20000000009 */
[----:B------:R-:W-:Y:S02]  /*7440*/  HADD2.F32 R20, -RZ, R49.H1_H1 ;  /* 0x30000031ff147230 */ /* 0x000fe40000004100 */
[C---:B------:R-:W-:Y:S01]  /*7450*/  FMUL R12, R32.reuse, R16 ;  /* 0x00000010200c7220 */ /* 0x040fe20000400000 */
[C---:B------:R-:W-:Y:S01]  /*7460*/  FMUL R13, R32.reuse, R17 ;  /* 0x00000011200d7220 */ /* 0x040fe20000400000 */
[C---:B------:R-:W-:Y:S01]  /*7470*/  FFMA R10, R35.reuse, R21, R10 ;  /* 0x00000015230a7223 */ /* 0x040fe2000000000a */
[--C-:B------:R-:W-:Y:S02]  /*7480*/  HADD2.F32 R21, -RZ, R50.reuse.H0_H0 ;  /* 0x20000032ff157230 */ /* 0x100fe40000004100 */
[C---:B------:R-:W-:Y:S01]  /*7490*/  FFMA R15, R35.reuse, R20, R15 ;  /* 0x00000014230f7223 */ /* 0x040fe2000000000f */
[----:B------:R-:W-:Y:S02]  /*74a0*/  HADD2.F32 R20, -RZ, R50.H1_H1 ;  /* 0x30000032ff147230 */ /* 0x000fe40000004100 */
[C---:B------:R-:W-:Y:S01]  /*74b0*/  FMUL R14, R32.reuse, R18 ;  /* 0x00000012200e7220 */ /* 0x040fe20000400000 */
[--C-:B------:R-:W-:Y:S02]  /*74c0*/  HADD2.F32 R37, -RZ, R51.reuse.H0_H0 ;  /* 0x20000033ff257230 */ /* 0x100fe40000004100 */
[----:B------:R-:W-:Y:S01]  /*74d0*/  FMUL R19, R32, R19 ;  /* 0x0000001320137220 */ /* 0x000fe20000400000 */
[----:B------:R-:W-:Y:S01]  /*74e0*/  HADD2.F32 R36, -RZ, R51.H1_H1 ;  /* 0x30000033ff247230 */ /* 0x000fe20000004100 */
        /* <DEDUP_REMOVED lines=22> */
[----:B------:R-:W-:Y:S02]  /*7650*/  UIADD3 UR12, UP0, UPT, UR52, 0x680, URZ ;  /* 0x00000680340c7890 */ /* 0x000fe4000ff1e0ff */
[----:B------:R-:W-:Y:S02]  /*7660*/  UIADD3 UR9, UPT, UPT, UR41, 0x10, URZ ;  /* 0x0000001029097890 */ /* 0x000fe4000fffe0ff */
[----:B------:R-:W-:Y:S02]  /*7670*/  UIADD3 UR8, UPT, UPT, UR48, 0x1200, URZ ;  /* 0x0000120030087890 */ /* 0x000fe4000fffe0ff */
[----:B------:R-:W-:Y:S01]  /*7680*/  UIADD3.X UR13, UPT, UPT, URZ, UR53, URZ, UP0, !UPT ;  /* 0x00000035ff0d7290 */ /* 0x000fe200087fe4ff */
[----:B------:R-:W-:Y:S01]  /*7690*/  UMOV UR10, UR42 ;  /* 0x0000002a000a7c82 */ /* 0x000fe20008000000 */
[----:B------:R-:W-:Y:S01]  /*76a0*/  UMOV UR11, UR36 ;  /* 0x00000024000b7c82 */ /* 0x000fe20008000000 */
[----:B------:R-:W-:Y:S02]  /*76b0*/  UIADD3 UR5, UPT, UPT, UR41, 0x50, URZ ;  /* 0x0000005029057890 */ /* 0x000fe4000fffe0ff */
[----:B------:R-:W-:Y:S01]  /*76c0*/  UIADD3 UR4, UPT, UPT, UR48, 0x1a00, URZ ;  /* 0x00001a0030047890 */ /* 0x000fe2000fffe0ff */
[----:B------:R-:W-:Y:S03]  /*76d0*/  UMOV UR6, UR42 ;  /* 0x0000002a00067c82 */ /* 0x000fe60008000000 */
[----:B------:R2:W-:Y:S01]  /*76e0*/  UTMASTG.3D [UR8], [UR12] ;  /* 0x000000080c0073b5 */ /* 0x0005e20008010000 */
[----:B------:R-:W-:Y:S04]  /*76f0*/  UMOV UR7, UR36 ;  /* 0x0000002400077c82 */ /* 0x000fe80008000000 */
[----:B------:R2:W-:Y:S01]  /*7700*/  UTMASTG.3D [UR4], [UR12] ;  /* 0x000000040c0073b5 */ /* 0x0005e20008010000 */
[----:B------:R0:W-:Y:S01]  /*7710*/  UTMACMDFLUSH ;  /* 0x00000000000079b7 */ /* 0x0001e20000000000 */
[----:B--2---:R-:W-:Y:S04]  /*7720*/  DEPBAR.LE SB0, 0x1 ;  /* 0x000080400000791a */ /* 0x004fe80000000000 */
.L_x_127:
[----:B------:R-:W-:Y:S05]  /*7730*/  BSYNC.RECONVERGENT B0 ;  /* 0x0000000000007941 */ /* 0x000fea0003800200 */
.L_x_126:
[----:B------:R-:W-:Y:S01]  /*7740*/  BAR.SYNC.DEFER_BLOCKING 0x1, 0x80 ;  /* 0x0042000000007b1d */ /* 0x000fe20000010000 */
[----:B------:R-:W-:Y:S04]  /*7750*/  UIADD3 UR40, UPT, UPT, UR51, 0x1, URZ ;  /* 0x0000000133287890 */ /* 0x000fe8000fffe0ff */
[----:B------:R-:W-:Y:S04]  /*7760*/  UISETP.NE.AND UP0, UPT, UR40, 0x4, UPT ;  /* 0x000000042800788c */ /* 0x000fe8000bf05270 */
[----:B------:R-:W-:Y:S01]  /*7770*/  USEL UR40, UR40, URZ, UP0 ;  /* 0x000000ff28287287 */ /* 0x000fe20008000000 */
[----:B------:R2:W-:Y:S01]  /*7780*/  @P6 SYNCS.ARRIVE.TRANS64.RED.A1T0 RZ, [R82+URZ], RZ ;  /* 0x000000ff52ff69a7 */ /* 0x0005e200081004ff */
[----:B------:R-:W-:Y:S01]  /*7790*/  BSSY B1, `(.L_x_128) ;  /* 0x0000013000017945 */ /* 0x000fe20003800000 */
[----:B------:R-:W3:Y:S02]  /*77a0*/  @P6 SYNCS.PHASECHK.TRANS64.TRYWAIT P0, [R83+URZ+0x50], R88 ;  /* 0x00005058530065a7 */ /* 0x000ee400080011ff */
[----:B---3--:R-:W-:Y:S01]  /*77b0*/  @P6 SEL R39, RZ, 0x1, !P0 ;  /* 0x00000001ff276807 */ /* 0x008fe20004000000 */
[----:B--2---:R-:W-:Y:S06]  /*77c0*/  @!P6 BRA `(.L_x_129) ;  /* 0x00000000003ce947 */ /* 0x004fec0003800000 */
[----:B------:R-:W-:Y:S01]  /*77d0*/  ISETP.NE.AND P1, PT, R80, RZ, PT ;  /* 0x000000ff5000720c */ /* 0x000fe20003f25270 */
[----:B------:R-:W-:Y:S01]  /*77e0*/  BSSY B0, `(.L_x_130) ;  /* 0x0000009000007945 */ /* 0x000fe20003800000 */
[----:B------:R-:W-:Y:S11]  /*77f0*/  ISETP.NE.AND P0, PT, R39, RZ, PT ;  /* 0x000000ff2700720c */ /* 0x000ff60003f05270 */
[----:B------:R-:W-:Y:S05]  /*7800*/  @P1 IMAD R2, R38, 0x1000, R77 ;  /* 0x0000100026021824 */ /* 0x000fea00078e024d */
[----:B------:R-:W-:Y:S05]  /*7810*/  @P1 IADD3 R0, PT, PT, R2, UR48, RZ ;  /* 0x0000003002001c10 */ /* 0x000fea000fffe0ff */
[----:B------:R-:W-:Y:S01]  /*7820*/  @P1 IMAD.IADD R0, R81, 0x1, R0 ;  /* 0x0000000151001824 */ /* 0x000fe200078e0200 */
[----:B------:R-:W-:Y:S06]  /*7830*/  @P0 BRA `(.L_x_131) ;  /* 0x00000000000c0947 */ /* 0x000fec0003800000 */
[----:B------:R-:W-:Y:S04]  /*7840*/  SHF.L.U32 R4, R71, 0x1f, RZ ;  /* 0x0000001f47047819 */ /* 0x000fe800000006ff */
[----:B------:R-:W2:Y:S02]  /*7850*/  SYNCS.PHASECHK.TRANS64.TRYWAIT P0, [R83+URZ+0x50], R4 ;  /* 0x00005004530075a7 */ /* 0x000ea400080011ff */
[----:B--2---:R-:W-:Y:S05]  /*7860*/  @!P0 BRA `(.L_x_132) ;  /* 0x0000002000088947 */ /* 0x004fea0003800000 */
.L_x_131:
[----:B------:R-:W-:Y:S05]  /*7870*/  BSYNC B0 ;  /* 0x0000000000007941 */ /* 0x000fea0003800000 */
.L_x_130:
[----:B------:R-:W-:Y:S02]  /*7880*/  ISETP.NE.AND P0, PT, R80, RZ, PT ;  /* 0x000000ff5000720c */ /* 0x000fe40003f05270 */
[----:B------:R-:W-:Y:S11]  /*7890*/  IADD3 R38, PT, PT, R38, 0x1, RZ ;  /* 0x0000000126267810 */ /* 0x000ff60007ffe0ff */
[----:B------:R3:W4:Y:S04]  /*78a0*/  @P0 LDS.128 R40, [R2+UR48+0x200] ;  /* 0x0002003002280984 */ /* 0x0007280008000c00 */
[----:B------:R3:W1:Y:S02]  /*78b0*/  @P0 LDS.128 R48, [R0+0x200] ;  /* 0x0002000000300984 */ /* 0x0006640000000c00 */
.L_x_129:
[----:B------:R-:W-:Y:S05]  /*78c0*/  BSYNC B1 ;  /* 0x0000000000017941 */ /* 0x000fea0003800000 */
.L_x_128:
[----:B------:R-:W-:Y:S05]  /*78d0*/  VIADD R3, R34, 0x20 ;  /* 0x0000002022037836 */ /* 0x000fea0000000000 */
[----:B------:R-:W-:Y:S04]  /*78e0*/  SHF.R.U32.HI R3, RZ, 0x15, R3 ;  /* 0x00000015ff037819 */ /* 0x000fe80000011603 */
[----:B------:R-:W-:Y:S11]  /*78f0*/  LOP3.LUT P0, RZ, R3, 0x3, R66, 0x48, !PT ;  /* 0x0000000303ff7812 */ /* 0x000ff60007804842 */
[----:B------:R-:W-:Y:S02]  /*7900*/  @!UPT UIADD3 URZ, UPT, UPT, URZ, URZ, URZ ;  /* 0x000000fffffff290 */ /* 0x000fe4000fffe0ff */
[----:B------:R-:W-:Y:S05]  /*7910*/  @!P0 BRA `(.L_x_133) ;  /* 0x0000000000408947 */ /* 0x000fea0003800000 */
[----:B------:R-:W5:Y:S01]  /*7920*/  LDCU.64 UR8, c[0x4][0x70] ;  /* 0x01000e00ff0877ac */ /* 0x000f620008000a00 */
[----:B------:R-:W-:Y:S01]  /*7930*/  MOV R3, 0x0 ;  /* 0x0000000000037802 */ /* 0x000fe20000000f00 */
[----:B------:R-:W-:Y:S02]  /*7940*/  HFMA2 R12, -RZ, RZ, 0, 5.9604644775390625e-08 ;  /* 0x00000001ff0c7431 */ /* 0x000fe400000001ff */
[----:B------:R-:W-:Y:S02]  /*7950*/  IMAD.MOV.U32 R8, RZ, RZ, 0x192 ;  /* 0x00000192ff087424 */ /* 0x000fe400078e00ff */
[----:B------:R-:W-:Y:S01]  /*7960*/  IMAD.MOV.U32 R13, RZ, RZ, RZ ;  /* 0x000000ffff0d7224 */ /* 0x000fe200078e00ff */
[----:B------:R-:W4:Y:S01]  /*7970*/  LDCU.64 UR6, c[0x4][0x78] ;  /* 0x01000f00ff0677ac */ /* 0x000f220008000a00 */
[----:B---3--:R-:W3:Y:S01]  /*7980*/  LDC.64 R2, c[0x4][R3] ;  /* 0x0100000003027b82 */ /* 0x008ee20000000a00 */
[----:B------:R-:W1:Y:S01]  /*7990*/  LDCU.64 UR4, c[0x4][0x10] ;  /* 0x01000200ff0477ac */ /* 0x000e620008000a00 */
[----:B-----5:R-:W-:Y:S01]  /*79a0*/  MOV R5, UR9 ;  /* 0x0000000900057c02 */ /* 0x020fe20008000f00 */
[----:B--2---:R-:W-:Y:S01]  /*79b0*/  IMAD.U32 R4, RZ, RZ, UR8 ;  /* 0x00000008ff047e24 */ /* 0x004fe2000f8e00ff */
[----:B----4-:R-:W-:Y:S01]  /*79c0*/  MOV R7, UR7 ;  /* 0x0000000700077c02 */ /* 0x010fe20008000f00 */
[----:B------:R-:W-:Y:S01]  /*79d0*/  IMAD.U32 R6, RZ, RZ, UR6 ;  /* 0x00000006ff067e24 */ /* 0x000fe2000f8e00ff */
[----:B-1----:R-:W-:Y:S01]  /*79e0*/  MOV R11, UR5 ;  /* 0x00000005000b7c02 */ /* 0x002fe20008000f00 */
[----:B------:R-:W-:Y:S02]  /*79f0*/  IMAD.U32 R10, RZ, RZ, UR4 ;  /* 0x00000004ff0a7e24 */ /* 0x000fe4000f8e00ff */
[----:B------:R-:W-:Y:S07]  /*7a00*/  LEPC R20, `(.L_x_133) ;  /* 0x000000001014794e */ /* 0x000fee0000000000 */
[----:B---3--:R-:W-:Y:S05]  /*7a10*/  CALL.ABS.NOINC R2 ;  /* 0x0000000002007343 */ /* 0x008fea0003c00000 */
.L_x_133:
        /* <DEDUP_REMOVED lines=8> */
[----:B--2---:R-:W-:Y:S01]  /*7aa0*/  MOV R83, UR37 ;  /* 0x0000002500537c02 */ /* 0x004fe20008000f00 */
[----:B-1----:R-:W-:Y:S01]  /*7ab0*/  HADD2.F32 R37, -RZ, R48.H0_H0 ;  /* 0x20000030ff257230 */ /* 0x002fe20000004100 */
[----:B------:R-:W-:Y:S01]  /*7ac0*/  @P6 LEA R82, R82, UR48, 0x3 ;  /* 0x0000003052526c11 */ /* 0x000fe2000f8e18ff */
[----:B------:R-:W-:Y:S01]  /*7ad0*/  BSSY.RECONVERGENT B0, `(.L_x_134) ;  /* 0x0000052000007945 */ /* 0x000fe20003800200 */
[----:B------:R-:W-:Y:S02]  /*7ae0*/  LEA R88, R38, UR48, 0x3 ;  /* 0x0000003026587c11 */ /* 0x000fe4000f8e18ff */
[----:B------:R-:W-:Y:S01]  /*7af0*/  @P6 IADD3 R82, PT, PT, R82, 0x70, RZ ;  /* 0x0000007052526810 */ /* 0x000fe20007ffe0ff */
[----:B------:R-:W3:Y:S03]  /*7b00*/  LDTM.x16 R4, tmem[UR4+0x20] ;  /* 0x00002004000479ee */ /* 0x000ee60008240000 */
[----:B------:R-:W-:Y:S02]  /*7b10*/  @P6 PRMT R82, R83, 0x654, R82 ;  /* 0x0000065453526816 */ /* 0x000fe40000000052 */
[----:B------:R-:W-:Y:S01]  /*7b20*/  @P6 SHF.L.U32 R83, R71, 0x1f, RZ ;  /* 0x0000001f47536819 */ /* 0x000fe200000006ff */
[C---:B---3--:R-:W-:Y:S01]  /*7b30*/  FMUL R0, R32.reuse, R4 ;  /* 0x0000000420007220 */ /* 0x048fe20000400000 */
        /* <DEDUP_REMOVED lines=75> */
.L_x_135:
[----:B------:R-:W-:Y:S05]  /*7ff0*/  BSYNC.RECONVERGENT B0 ;  /* 0x0000000000007941 */ /* 0x000fea0003800200 */
.L_x_134:
        /* <DEDUP_REMOVED lines=19> */
.L_x_139:
[----:B------:R-:W-:Y:S05]  /*8130*/  BSYNC B0 ;  /* 0x0000000000007941 */ /* 0x000fea0003800000 */
.L_x_138:
[----:B------:R-:W-:Y:S11]  /*8140*/  ISETP.NE.AND P0, PT, R80, RZ, PT ;  /* 0x000000ff5000720c */ /* 0x000ff60003f05270 */
[----:B------:R-:W-:Y:S02]  /*8150*/  @!UPT UIADD3 URZ, UPT, UPT, URZ, URZ, URZ ;  /* 0x000000fffffff290 */ /* 0x000fe4000fffe0ff */
[----:B------:R3:W4:Y:S04]  /*8160*/  @P0 LDS.128 R40, [R38+UR48+0x200] ;  /* 0x0002003026280984 */ /* 0x0007280008000c00 */
[----:B------:R3:W1:Y:S02]  /*8170*/  @P0 LDS.128 R48, [R81+0x200] ;  /* 0x0002000051300984 */ /* 0x0006640000000c00 */
.L_x_137:
[----:B------:R-:W-:Y:S05]  /*8180*/  BSYNC B1 ;  /* 0x0000000000017941 */ /* 0x000fea0003800000 */
.L_x_136:
        /* <DEDUP_REMOVED lines=11> */
[----:B------:R-:W1:Y:S01]  /*8240*/  LDC.64 R2, c[0x4][R3] ;  /* 0x0100000003027b82 */ /* 0x000e620000000a00 */
[----:B------:R-:W3:Y:S01]  /*8250*/  LDCU.64 UR4, c[0x4][0x10] ;  /* 0x01000200ff0477ac */ /* 0x000ee20008000a00 */
[----:B--2---:R-:W-:Y:S01]  /*8260*/  MOV R5, UR9 ;  /* 0x0000000900057c02 */ /* 0x004fe20008000f00 */
[----:B------:R-:W-:Y:S01]  /*8270*/  IMAD.U32 R4, RZ, RZ, UR8 ;  /* 0x00000008ff047e24 */ /* 0x000fe2000f8e00ff */
[----:B-----5:R-:W-:Y:S01]  /*8280*/  MOV R7, UR7 ;  /* 0x0000000700077c02 */ /* 0x020fe20008000f00 */
[----:B------:R-:W-:Y:S01]  /*8290*/  IMAD.U32 R6, RZ, RZ, UR6 ;  /* 0x00000006ff067e24 */ /* 0x000fe2000f8e00ff */
[----:B---3--:R-:W-:Y:S01]  /*82a0*/  MOV R11, UR5 ;  /* 0x00000005000b7c02 */ /* 0x008fe20008000f00 */
[----:B------:R-:W-:Y:S02]  /*82b0*/  IMAD.U32 R10, RZ, RZ, UR4 ;  /* 0x00000004ff0a7e24 */ /* 0x000fe4000f8e00ff */
[----:B------:R-:W-:Y:S07]  /*82c0*/  LEPC R20, `(.L_x_141) ;  /* 0x000000001014794e */ /* 0x000fee0000000000 */
[----:B-1--4-:R-:W-:Y:S05]  /*82d0*/  CALL.ABS.NOINC R2 ;  /* 0x0000000002007343 */ /* 0x012fea0003c00000 */
.L_x_141:
[----:B------:R-:W-:Y:S01]  /*82e0*/  ISETP.NE.AND P0, PT, R72, RZ, PT ;  /* 0x000000ff4800720c */ /* 0x000fe20003f05270 */
[----:B------:R-:W-:Y:S05]  /*82f0*/  WARPSYNC.ALL ;  /* 0x0000000000007948 */ /* 0x000fea0003800000 */
[----:B------:R-:W-:Y:S01]  /*8300*/  R2UR UR4, R34 ;  /* 0x00000000220472ca */ /* 0x000fe200000e0000 */
[--C-:B----4-:R-:W-:Y:S01]  /*8310*/  HADD2.F32 R20, -RZ, R40.reuse.H0_H0 ;  /* 0x20000028ff147230 */ /* 0x110fe20000004100 */
[----:B------:R-:W-:Y:S01]  /*8320*/  IADD3 R74, PT, PT, R74, 0xe0, RZ ;  /* 0x000000e04a4a7810 */ /* 0x000fe20007ffe0ff */
[----:B------:R-:W-:Y:S01]  /*8330*/  HADD2.F32 R36, -RZ, R40.H1_H1 ;  /* 0x30000028ff247230 */ /* 0x000fe20000004100 */
[----:B------:R-:W-:Y:S01]  /*8340*/  BSSY.RECONVERGENT B0, `(.L_x_142) ;  /* 0x0000053000007945 */ /* 0x000fe20003800200 */
[--C-:B------:R-:W-:Y:S01]  /*8350*/  HADD2.F32 R21, -RZ, R41.reuse.H0_H0 ;  /* 0x20000029ff157230 */ /* 0x100fe20000004100 */
[----:B------:R-:W-:Y:S01]  /*8360*/  LOP3.LUT R74, R74, 0xfefffff8, RZ, 0xc0, !PT ;  /* 0xfefffff84a4a7812 */ /* 0x000fe200078ec0ff */
[----:B---3--:R-:W-:Y:S02]  /*8370*/  HADD2.F32 R38, -RZ, R41.H1_H1 ;  /* 0x30000029ff267230 */ /* 0x008fe40000004100 */
[--C-:B------:R-:W-:Y:S02]  /*8380*/  HADD2.F32 R37, -RZ, R42.reuse.H0_H0 ;  /* 0x2000002aff257230 */ /* 0x100fe40000004100 */
[----:B------:R-:W-:Y:S02]  /*8390*/  HADD2.F32 R40, -RZ, R42.H1_H1 ;  /* 0x3000002aff287230 */ /* 0x000fe40000004100 */
[----:B------:R-:W2:Y:S01]  /*83a0*/  LDTM.x16 R4, tmem[UR4+0x30] ;  /* 0x00003004000479ee */ /* 0x000ea20008240000 */
[----:B------:R-:W-:Y:S01]  /*83b0*/  NOP ;  /* 0x0000000000007918 */ /* 0x000fe20000000000 */
[----:B--2---:R2:W-:Y:S01]  /*83c0*/  SYNCS.ARRIVE.TRANS64.RED.A1T0 RZ, [R74+URZ], RZ ;  /* 0x000000ff4aff79a7 */ /* 0x0045e200081004ff */
[--C-:B------:R-:W-:Y:S02]  /*83d0*/  HADD2.F32 R39, -RZ, R43.reuse.H0_H0 ;  /* 0x2000002bff277230 */ /* 0x100fe40000004100 */
[----:B------:R-:W-:Y:S02]  /*83e0*/  HADD2.F32 R42, -RZ, R43.H1_H1 ;  /* 0x3000002bff2a7230 */ /* 0x000fe40000004100 */
[--C-:B-1----:R-:W-:Y:S02]  /*83f0*/  HADD2.F32 R41, -RZ, R48.reuse.H0_H0 ;  /* 0x20000030ff297230 */ /* 0x102fe40000004100 */
[----:B------:R-:W-:Y:S02]  /*8400*/  HADD2.F32 R43, -RZ, R48.H1_H1 ;  /* 0x30000030ff2b7230 */ /* 0x000fe40000004100 */
[--C-:B------:R-:W-:Y:S02]  /*8410*/  HADD2.F32 R44, -RZ, R49.reuse.H0_H0 ;  /* 0x20000031ff2c7230 */ /* 0x100fe40000004100 */
[----:B------:R-:W-:Y:S02]  /*8420*/  HADD2.F32 R46, -RZ, R49.H1_H1 ;  /* 0x30000031ff2e7230 */ /* 0x000fe40000004100 */
[--C-:B------:R-:W-:Y:S02]  /*8430*/  HADD2.F32 R45, -RZ, R50.reuse.H0_H0 ;  /* 0x20000032ff2d7230 */ /* 0x100fe40000004100 */
[----:B------:R-:W-:Y:S02]  /*8440*/  HADD2.F32 R48, -RZ, R50.H1_H1 ;  /* 0x30000032ff307230 */ /* 0x000fe40000004100 */
[--C-:B------:R-:W-:Y:S02]  /*8450*/  HADD2.F32 R47, -RZ, R51.reuse.H0_H0 ;  /* 0x20000033ff2f7230 */ /* 0x100fe40000004100 */
[----:B------:R-:W-:Y:S02]  /*8460*/  HADD2.F32 R50, -RZ, R51.H1_H1 ;  /* 0x30000033ff327230 */ /* 0x000fe40000004100 */
[C---:B------:R-:W-:Y:S01]  /*8470*/  FMUL R4, R32.reuse, R4 ;  /* 0x0000000420047220 */ /* 0x040fe20000400000 */
[C---:B------:R-:W-:Y:S01]  /*8480*/  FMUL R5, R32.reuse, R5 ;  /* 0x0000000520057220 */ /* 0x040fe20000400000 */
[C---:B------:R-:W-:Y:S01]  /*8490*/  FMUL R6, R32.reuse, R6 ;  /* 0x0000000620067220 */ /* 0x040fe20000400000 */
[C---:B------:R-:W-:Y:S01]  /*84a0*/  FMUL R7, R32.reuse, R7 ;  /* 0x0000000720077220 */ /* 0x040fe20000400000 */
[C---:B------:R-:W-:Y:S01]  /*84b0*/  FFMA R4, R35.reuse, R20, R4 ;  /* 0x0000001423047223 */ /* 0x040fe20000000004 */
        /* <DEDUP_REMOVED lines=21> */
[----:B------:R-:W-:Y:S01]  /*8610*/  FFMA R15, R35, R46, R15 ;  /* 0x0000002e230f7223 */ /* 0x000fe2000000000f */
        /* <DEDUP_REMOVED lines=20> */
[----:B-1----:R-:W1:Y:S02]  /*8760*/  FENCE.VIEW.ASYNC.S ;  /* 0x00000000000073c6 */ /* 0x002e640000000000 */
[----:B-1----:R-:W-:Y:S06]  /*8770*/  BAR.SYNC.DEFER_BLOCKING 0x1, 0x80 ;  /* 0x0042000000007b1d */ /* 0x002fec0000010000 */
        /* <DEDUP_REMOVED lines=14> */
[----:B-1----:R-:W-:Y:S04]  /*8860*/  DEPBAR.LE SB0, 0x1 ;  /* 0x000080400000791a */ /* 0x002fe80000000000 */
.L_x_143:
[----:B------:R-:W-:Y:S05]  /*8870*/  BSYNC.RECONVERGENT B0 ;  /* 0x0000000000007941 */ /* 0x000fea0003800200 */
.L_x_142:
[----:B------:R-:W-:Y:S01]  /*8880*/  BAR.SYNC.DEFER_BLOCKING 0x1, 0x80 ;  /* 0x0042000000007b1d */ /* 0x000fe20000010000 */
[----:B------:R-:W-:Y:S01]  /*8890*/  UISETP.NE.AND UP0, UPT, UR49, -0x4, UPT ;  /* 0xfffffffc3100788c */ /* 0x000fe2000bf05270 */
[----:B------:R-:W-:Y:S08]  /*88a0*/  IADD3 R0, PT, PT, R30, 0x1, RZ ;  /* 0x000000011e007810 */ /* 0x000ff00007ffe0ff */
[----:B------:R-:W-:Y:S05]  /*88b0*/  BRA.U !UP0, `(.L_x_144) ;  /* 0x0000000108287547 */ /* 0x000fea000b800000 */
[----:B------:R-:W-:Y:S01]  /*88c0*/  ISETP.NE.AND P0, PT, R78, RZ, PT ;  /* 0x000000ff4e00720c */ /* 0x000fe20003f05270 */
[----:B------:R-:W-:Y:S01]  /*88d0*/  IMAD.U32 R3, RZ, RZ, UR51 ;  /* 0x00000033ff037e24 */ /* 0x000fe2000f8e00ff */
[----:B------:R-:W-:Y:S01]  /*88e0*/  UIADD3 UR51, UPT, UPT, UR51, 0x1, URZ ;  /* 0x0000000133337890 */ /* 0x000fe2000fffe0ff */
[----:B------:R-:W-:Y:S03]  /*88f0*/  IMAD.U32 R2, RZ, RZ, UR37 ;  /* 0x00000025ff027e24 */ /* 0x000fe6000f8e00ff */
[----:B------:R-:W-:Y:S04]  /*8900*/  UISETP.NE.AND UP0, UPT, UR51, 0x4, UPT ;  /* 0x000000043300788c */ /* 0x000fe8000bf05270 */
[----:B------:R-:W-:Y:S03]  /*8910*/  USEL UR51, UR51, URZ, UP0 ;  /* 0x000000ff33337287 */ /* 0x000fe60008000000 */
[----:B------:R-:W-:Y:S05]  /*8920*/  @P0 LEA R3, R3, UR48, 0x3 ;  /* 0x0000003003030c11 */ /* 0x000fea000f8e18ff */
[----:B------:R-:W-:Y:S05]  /*8930*/  @P0 VIADD R3, R3, 0x70 ;  /* 0x0000007003030836 */ /* 0x000fea0000000000 */
[----:B------:R-:W-:Y:S04]  /*8940*/  @P0 PRMT R2, R2, 0x654, R3 ;  /* 0x0000065402020816 */ /* 0x000fe80000000003 */
[----:B------:R1:W-:Y:S03]  /*8950*/  @P0 SYNCS.ARRIVE.TRANS64.RED.A1T0 RZ, [R2+URZ], RZ ;  /* 0x000000ff02ff09a7 */ /* 0x0003e600081004ff */
.L_x_144:
[----:B------:R-:W-:Y:S01]  /*8960*/  ISETP.NE.AND P2, PT, R73, RZ, PT ;  /* 0x000000ff4900720c */ /* 0x000fe20003f45270 */
[----:B------:R-:W-:Y:S01]  /*8970*/  UIADD3 UR49, UPT, UPT, UR49, 0x4, URZ ;  /* 0x0000000431317890 */ /* 0x000fe2000fffe0ff */
[----:B------:R-:W-:Y:S01]  /*8980*/  ISETP.NE.AND P0, PT, R76, 0x2, PT ;  /* 0x000000024c00780c */ /* 0x000fe20003f05270 */
[----:B------:R-:W-:Y:S01]  /*8990*/  IMAD.IADD R20, R29, 0x1, R58 ;  /* 0x000000011d147824 */ /* 0x000fe200078e023a */
[----:B------:R-:W-:Y:S01]  /*89a0*/  ISETP.NE.AND P1, PT, R0, 0x4, PT ;  /* 0x000000040000780c */ /* 0x000fe20003f25270 */
[----:B------:R-:W-:Y:S01]  /*89b0*/  IMAD.IADD R21, R31, 0x1, R60 ;  /* 0x000000011f157824 */ /* 0x000fe200078e023c */
[----:B-1----:R-:W-:Y:S02]  /*89c0*/  SEL R2, RZ, 0x1, P0 ;  /* 0x00000001ff027807 */ /* 0x002fe40000000000 */
[----:B------:R-:W-:Y:S02]  /*89d0*/  SEL R3, RZ, 0x1, P1 ;  /* 0x00000001ff037807 */ /* 0x000fe40000800000 */
[----:B------:R-:W-:Y:S02]  /*89e0*/  LOP3.LUT R69, R69, R2, RZ, 0x3c, !PT ;  /* 0x0000000245457212 */ /* 0x000fe400078e3cff */
[----:B------:R-:W-:Y:S02]  /*89f0*/  LOP3.LUT R70, R70, R3, RZ, 0x3c, !PT ;  /* 0x0000000346467212 */ /* 0x000fe400078e3cff */
[----:B------:R-:W-:Y:S02]  /*8a00*/  @P2 R2UR UR36, R68 ;  /* 0x00000000442422ca */ /* 0x000fe400000e0000 */
[----:B------:R-:W-:Y:S02]  /*8a10*/  SEL R76, R76, RZ, P0 ;  /* 0x000000ff4c4c7207 */ /* 0x000fe40000000000 */
[----:B------:R-:W-:Y:S01]  /*8a20*/  SEL R30, R0, RZ, P1 ;  /* 0x000000ff001e7207 */ /* 0x000fe20000800000 */
[----:B------:R-:W-:Y:S10]  /*8a30*/  @P2 BRA `(.L_x_145) ;  /* 0xffffffcc00d42947 */ /* 0x000ff4000383ffff */
[----:B------:R-:W-:-:S09]  /*8a40*/  UISETP.NE.AND UP0, UPT, UR50, URZ, UPT ;  /* 0x000000ff3200728c */ /* 0x000fd2000bf05270 */
[----:B------:R-:W-:Y:S05]  /*8a50*/  BRA.U !UP0, `(.L_x_146) ;  /* 0x0000000108487547 */ /* 0x000fea000b800000 */
[----:B------:R-:W1:Y:S02]  /*8a60*/  LDCU.64 UR4, c[0x0][0x890] ;  /* 0x00011200ff0477ac */ /* 0x000e640008000a00 */
[----:B-1----:R-:W-:-:S04]  /*8a70*/  UISETP.NE.U32.AND UP0, UPT, UR4, URZ, UPT ;  /* 0x000000ff0400728c */ /* 0x002fc8000bf05070 */
[----:B------:R-:W-:-:S09]  /*8a80*/  UISETP.NE.AND.EX UP0, UPT, UR5, URZ, UPT, UP0 ;  /* 0x000000ff0500728c */ /* 0x000fd2000bf05300 */
[----:B------:R-:W-:Y:S05]  /*8a90*/  BRA.U UP0, `(.L_x_147) ;  /* 0x00000001000c7547 */ /* 0x000fea000b800000 */
[----:B------:R-:W-:-:S13]  /*8aa0*/  FSETP.NEU.AND P0, PT, R35, RZ, PT ;  /* 0x000000ff2300720b */ /* 0x000fda0003f0d000 */
[----:B------:R-:W-:Y:S05]  /*8ab0*/  @!P0 EXIT ;  /* 0x000000000000894d */ /* 0x000fea0003800000 */
[----:B------:R-:W-:Y:S05]  /*8ac0*/  BRA `(.L_x_146) ;  /* 0x00000000002c7947 */ /* 0x000fea0003800000 */
.L_x_147:
[----:B------:R-:W-:Y:S01]  /*8ad0*/  ISETP.NE.AND P0, PT, R75, RZ, PT ;  /* 0x000000ff4b00720c */ /* 0x000fe20003f05270 */
[----:B------:R-:W-:-:S12]  /*8ae0*/  BSSY.RECONVERGENT B0, `(.L_x_146) ;  /* 0x0000009000007945 */ /* 0x000fd80003800200 */
[----:B------:R-:W-:Y:S05]  /*8af0*/  @P0 BRA `(.L_x_148) ;  /* 0x0000000000140947 */ /* 0x000fea0003800000 */
[----:B------:R-:W1:Y:S02]  /*8b00*/  LDCU.64 UR4, c[0x0][0x888] ;  /* 0x00011100ff0477ac */ /* 0x000e640008000a00 */
[----:B-1----:R-:W-:-:S04]  /*8b10*/  ISETP.NE.U32.AND P0, PT, RZ, UR4, PT ;  /* 0x00000004ff007c0c */ /* 0x002fc8000bf05070 */
[----:B------:R-:W-:-:S13]  /*8b20*/  ISETP.NE.AND.EX P0, PT, RZ, UR5, PT, P0 ;  /* 0x00000005ff007c0c */ /* 0x000fda000bf05300 */
[----:B------:R-:W-:Y:S05]  /*8b30*/  @!P0 EXIT ;  /* 0x000000000000894d */ /* 0x000fea0003800000 */
[----:B------:R-:W-:Y:S05]  /*8b40*/  BRA `(.L_x_149) ;  /* 0x0000000000087947 */ /* 0x000fea0003800000 */
.L_x_148:
[----:B------:R-:W-:-:S13]  /*8b50*/  FSETP.NEU.AND P0, PT, R35, RZ, PT ;  /* 0x000000ff2300720b */ /* 0x000fda0003f0d000 */
[----:B------:R-:W-:Y:S05]  /*8b60*/  @!P0 EXIT ;  /* 0x000000000000894d */ /* 0x000fea0003800000 */
.L_x_149:
[----:B------:R-:W-:Y:S05]  /*8b70*/  BSYNC.RECONVERGENT B0 ;  /* 0x0000000000007941 */ /* 0x000fea0003800200 */
.L_x_146:
[----:B------:R-:W-:Y:S01]  /*8b80*/  ULEA UR4, UR51, UR48, 0x3 ;  /* 0x0000003033047291 */ /* 0x000fe2000f8e18ff */
[----:B------:R-:W-:-:S04]  /*8b90*/  DEPBAR.LE SB0, 0x0 ;  /* 0x000080000000791a */ /* 0x000fc80000000000 */
[----:B------:R-:W-:-:S04]  /*8ba0*/  UIADD3 UR4, UPT, UPT, UR4, 0x70, URZ ;  /* 0x0000007004047890 */ /* 0x000fc8000fffe0ff */
[----:B------:R-:W-:-:S09]  /*8bb0*/  UPRMT UR4, UR37, 0x654, UR4 ;  /* 0x0000065425047896 */ /* 0x000fd20008000004 */
[----:B------:R-:W-:Y:S01]  /*8bc0*/  SYNCS.ARRIVE.TRANS64.RED.A1T0 RZ, [UR4], RZ ;  /* 0x000000ffffff79a7 */ /* 0x000fe20008100404 */
[----:B------:R-:W-:Y:S05]  /*8bd0*/  EXIT ;  /* 0x000000000000794d */ /* 0x000fea0003800000 */
.L_x_24:
[----:B--2---:R2:W4:Y:S02]  /*8be0*/  SYNCS.PHASECHK.TRANS64.TRYWAIT P0, [R3+URZ+0x110], R2 ;  /* 0x00011002030075a7 */ /* 0x00452400080011ff */
[----:B----4-:R-:W-:Y:S05]  /*8bf0*/  @!P0 NANOSLEEP.SYNCS 0x989680 ;  /* 0x009896800000895d */ /* 0x010fea0003900000 */
[----:B------:R-:W4:Y:S02]  /*8c00*/  @!P0 SYNCS.PHASECHK.TRANS64 P0, [R3+URZ+0x110], R2 ;  /* 0x00011002030085a7 */ /* 0x000f2400080010ff */
[----:B----4-:R-:W-:Y:S05]  /*8c10*/  @!P0 BRA `(.L_x_24) ;  /* 0xfffffffc00f08947 */ /* 0x010fea000383ffff */
[----:B------:R-:W-:Y:S05]  /*8c20*/  BRA `(.L_x_150) ;  /* 0xffffff8c00007947 */ /* 0x000fea000383ffff */
.L_x_27:
[----:B-1----:R-:W-:-:S07]  /*8c30*/  MOV R2, UR33 ;  /* 0x0000002100027c02 */ /* 0x002fce0008000f00 */
.L_x_151:
[----:B-1----:R1:W2:Y:S02]  /*8c40*/  SYNCS.PHASECHK.TRANS64.TRYWAIT P0, [R2+URZ+0x28], R5 ;  /* 0x00002805020075a7 */ /* 0x0022a400080011ff */
[----:B--2---:R-:W-:Y:S05]  /*8c50*/  @!P0 NANOSLEEP.SYNCS 0x989680 ;  /* 0x009896800000895d */ /* 0x004fea0003900000 */
[----:B------:R-:W2:Y:S02]  /*8c60*/  @!P0 SYNCS.PHASECHK.TRANS64 P0, [R2+URZ+0x28], R5 ;  /* 0x00002805020085a7 */ /* 0x000ea400080010ff */
[----:B--2---:R-:W-:Y:S05]  /*8c70*/  @!P0 BRA `(.L_x_151) ;  /* 0xfffffffc00f08947 */ /* 0x004fea000383ffff */
[----:B------:R-:W-:Y:S05]  /*8c80*/  BRA `(.L_x_26) ;  /* 0xffffff8c00647947 */ /* 0x000fea000383ffff */
.L_x_34:
[----:B-1----:R-:W-:-:S07]  /*8c90*/  MOV R2, UR33 ;  /* 0x0000002100027c02 */ /* 0x002fce0008000f00 */
.L_x_152:
[----:B-1----:R1:W2:Y:S02]  /*8ca0*/  SYNCS.PHASECHK.TRANS64.TRYWAIT P0, [R2+URZ+0x28], R5 ;  /* 0x00002805020075a7 */ /* 0x0022a400080011ff */
[----:B--2---:R-:W-:Y:S05]  /*8cb0*/  @!P0 NANOSLEEP.SYNCS 0x989680 ;  /* 0x009896800000895d */ /* 0x004fea0003900000 */
[----:B------:R-:W2:Y:S02]  /*8cc0*/  @!P0 SYNCS.PHASECHK.TRANS64 P0, [R2+URZ+0x28], R5 ;  /* 0x00002805020085a7 */ /* 0x000ea400080010ff */
[----:B--2---:R-:W-:Y:S05]  /*8cd0*/  @!P0 BRA `(.L_x_152) ;  /* 0xfffffffc00f08947 */ /* 0x004fea000383ffff */
[----:B------:R-:W-:Y:S05]  /*8ce0*/  BRA `(.L_x_33) ;  /* 0xffffff90004c7947 */ /* 0x000fea000383ffff */
.L_x_39:
[----:B-1----:R1:W2:Y:S02]  /*8cf0*/  SYNCS.PHASECHK.TRANS64.TRYWAIT P0, [R2+URZ+0xa0], R3 ;  /* 0x0000a003020075a7 */ /* 0x0022a400080011ff */
[----:B--2---:R-:W-:Y:S05]  /*8d00*/  @!P0 NANOSLEEP.SYNCS 0x989680 ;  /* 0x009896800000895d */ /* 0x004fea0003900000 */
[----:B------:R-:W2:Y:S02]  /*8d10*/  @!P0 SYNCS.PHASECHK.TRANS64 P0, [R2+URZ+0xa0], R3 ;  /* 0x0000a003020085a7 */ /* 0x000ea400080010ff */
[----:B--2---:R-:W-:Y:S05]  /*8d20*/  @!P0 BRA `(.L_x_39) ;  /* 0xfffffffc00f08947 */ /* 0x004fea000383ffff */
[----:B------:R-:W-:Y:S05]  /*8d30*/  BRA `(.L_x_153) ;  /* 0xffffff9400147947 */ /* 0x000fea000383ffff */
.L_x_43:
[----:B---3--:R-:W-:-:S07]  /*8d40*/  MOV R0, UR4 ;  /* 0x0000000400007c02 */ /* 0x008fce0008000f00 */
.L_x_154:
[----:B-1----:R1:W2:Y:S02]  /*8d50*/  SYNCS.PHASECHK.TRANS64.TRYWAIT P0, [R0+URZ], R3 ;  /* 0x00000003000075a7 */ /* 0x0022a400080011ff */
[----:B--2---:R-:W-:Y:S05]  /*8d60*/  @!P0 NANOSLEEP.SYNCS 0x989680 ;  /* 0x009896800000895d */ /* 0x004fea0003900000 */
[----:B------:R-:W2:Y:S02]  /*8d70*/  @!P0 SYNCS.PHASECHK.TRANS64 P0, [R0+URZ], R3 ;  /* 0x00000003000085a7 */ /* 0x000ea400080010ff */
[----:B--2---:R-:W-:Y:S05]  /*8d80*/  @!P0 BRA `(.L_x_154) ;  /* 0xfffffffc00f08947 */ /* 0x004fea000383ffff */
[----:B------:R-:W-:Y:S05]  /*8d90*/  BRA `(.L_x_155) ;  /* 0xffffff9800847947 */ /* 0x000fea000383ffff */
.L_x_44:
[----:B---3--:R-:W-:-:S07]  /*8da0*/  MOV R0, UR4 ;  /* 0x0000000400007c02 */ /* 0x008fce0008000f00 */
.L_x_156:
[----:B-1----:R1:W2:Y:S02]  /*8db0*/  SYNCS.PHASECHK.TRANS64.TRYWAIT P0, [R0+URZ], R3 ;  /* 0x00000003000075a7 */ /* 0x0022a400080011ff */
[----:B--2---:R-:W-:Y:S05]  /*8dc0*/  @!P0 NANOSLEEP.SYNCS 0x989680 ;  /* 0x009896800000895d */ /* 0x004fea0003900000 */
[----:B------:R-:W2:Y:S02]  /*8dd0*/  @!P0 SYNCS.PHASECHK.TRANS64 P0, [R0+URZ], R3 ;  /* 0x00000003000085a7 */ /* 0x000ea400080010ff */
[----:B--2---:R-:W-:Y:S05]  /*8de0*/  @!P0 BRA `(.L_x_156) ;  /* 0xfffffffc00f08947 */ /* 0x004fea000383ffff */
[----:B------:R-:W-:Y:S05]  /*8df0*/  BRA `(.L_x_157) ;  /* 0xffffff9800907947 */ /* 0x000fea000383ffff */
.L_x_45:
[----:B---3--:R-:W-:-:S07]  /*8e00*/  MOV R0, UR4 ;  /* 0x0000000400007c02 */ /* 0x008fce0008000f00 */
.L_x_158:
[----:B-1----:R1:W2:Y:S02]  /*8e10*/  SYNCS.PHASECHK.TRANS64.TRYWAIT P0, [R0+URZ], R3 ;  /* 0x00000003000075a7 */ /* 0x0022a400080011ff */
[----:B--2---:R-:W-:Y:S05]  /*8e20*/  @!P0 NANOSLEEP.SYNCS 0x989680 ;  /* 0x009896800000895d */ /* 0x004fea0003900000 */
[----:B------:R-:W2:Y:S02]  /*8e30*/  @!P0 SYNCS.PHASECHK.TRANS64 P0, [R0+URZ], R3 ;  /* 0x00000003000085a7 */ /* 0x000ea400080010ff */
[----:B--2---:R-:W-:Y:S05]  /*8e40*/  @!P0 BRA `(.L_x_158) ;  /* 0xfffffffc00f08947 */ /* 0x004fea000383ffff */
[----:B------:R-:W-:Y:S05]  /*8e50*/  BRA `(.L_x_159) ;  /* 0xffffff98009c7947 */ /* 0x000fea000383ffff */
.L_x_46:
[----:B---3--:R-:W-:-:S07]  /*8e60*/  MOV R0, UR4 ;  /* 0x0000000400007c02 */ /* 0x008fce0008000f00 */
.L_x_160:
[----:B-1----:R1:W2:Y:S02]  /*8e70*/  SYNCS.PHASECHK.TRANS64.TRYWAIT P0, [R0+URZ], R3 ;  /* 0x00000003000075a7 */ /* 0x0022a400080011ff */
[----:B--2---:R-:W-:Y:S05]  /*8e80*/  @!P0 NANOSLEEP.SYNCS 0x989680 ;  /* 0x009896800000895d */ /* 0x004fea0003900000 */
[----:B------:R-:W2:Y:S02]  /*8e90*/  @!P0 SYNCS.PHASECHK.TRANS64 P0, [R0+URZ], R3 ;  /* 0x00000003000085a7 */ /* 0x000ea400080010ff */
[----:B--2---:R-:W-:Y:S05]  /*8ea0*/  @!P0 BRA `(.L_x_160) ;  /* 0xfffffffc00f08947 */ /* 0x004fea000383ffff */
[----:B------:R-:W-:Y:S05]  /*8eb0*/  BRA `(.L_x_161) ;  /* 0xffffff9800a87947 */ /* 0x000fea000383ffff */
.L_x_49:
[----:B-1----:R1:W2:Y:S02]  /*8ec0*/  SYNCS.PHASECHK.TRANS64.TRYWAIT P0, [R0+URZ+0x100], R5 ;  /* 0x00010005000075a7 */ /* 0x0022a400080011ff */
[----:B--2---:R-:W-:Y:S05]  /*8ed0*/  @!P0 NANOSLEEP.SYNCS 0x989680 ;  /* 0x009896800000895d */ /* 0x004fea0003900000 */
[----:B------:R-:W2:Y:S02]  /*8ee0*/  @!P0 SYNCS.PHASECHK.TRANS64 P0, [R0+URZ+0x100], R5 ;  /* 0x00010005000085a7 */ /* 0x000ea400080010ff */
[----:B--2---:R-:W-:Y:S05]  /*8ef0*/  @!P0 BRA `(.L_x_49) ;  /* 0xfffffffc00f08947 */ /* 0x004fea000383ffff */
[----:B------:R-:W-:Y:S05]  /*8f00*/  BRA `(.L_x_162) ;  /* 0xffffff9c00087947 */ /* 0x000fea000383ffff */
.L_x_50:
[----:B------:R-:W-:-:S07]  /*8f10*/  MOV R0, UR5 ;  /* 0x0000000500007c02 */ /* 0x000fce0008000f00 */
.L_x_163:
[----:B-1----:R1:W2:Y:S02]  /*8f20*/  SYNCS.PHASECHK.TRANS64.TRYWAIT P0, [R0+URZ+0xb0], R7 ;  /* 0x0000b007000075a7 */ /* 0x0022a400080011ff */
[----:B--2---:R-:W-:Y:S05]  /*8f30*/  @!P0 NANOSLEEP.SYNCS 0x989680 ;  /* 0x009896800000895d */ /* 0x004fea0003900000 */
[----:B------:R-:W2:Y:S02]  /*8f40*/  @!P0 SYNCS.PHASECHK.TRANS64 P0, [R0+URZ+0xb0], R7 ;  /* 0x0000b007000085a7 */ /* 0x000ea400080010ff */
[----:B--2---:R-:W-:Y:S05]  /*8f50*/  @!P0 BRA `(.L_x_163) ;  /* 0xfffffffc00f08947 */ /* 0x004fea000383ffff */
[----:B------:R-:W-:Y:S05]  /*8f60*/  BRA `(.L_x_164) ;  /* 0xffffff9c00187947 */ /* 0x000fea000383ffff */
.L_x_51:
[----:B-1----:R1:W2:Y:S02]  /*8f70*/  SYNCS.PHASECHK.TRANS64.TRYWAIT P1, [R0+URZ+0xa0], R5 ;  /* 0x0000a005000075a7 */ /* 0x0022a400080211ff */
[----:B--2---:R-:W-:Y:S05]  /*8f80*/  @!P1 NANOSLEEP.SYNCS 0x989680 ;  /* 0x009896800000995d */ /* 0x004fea0003900000 */
[----:B------:R-:W2:Y:S02]  /*8f90*/  @!P1 SYNCS.PHASECHK.TRANS64 P1, [R0+URZ+0xa0], R5 ;  /* 0x0000a005000095a7 */ /* 0x000ea400080210ff */
[----:B--2---:R-:W-:Y:S05]  /*8fa0*/  @!P1 BRA `(.L_x_51) ;  /* 0xfffffffc00f09947 */ /* 0x004fea000383ffff */
[----:B------:R-:W-:Y:S05]  /*8fb0*/  BRA `(.L_x_165) ;  /* 0xffffff9c00487947 */ /* 0x000fea000383ffff */
.L_x_54:
[----:B------:R-:W-:-:S07]  /*8fc0*/  MOV R0, UR5 ;  /* 0x0000000500007c02 */ /* 0x000fce0008000f00 */
.L_x_166:
[----:B-1----:R1:W2:Y:S02]  /*8fd0*/  SYNCS.PHASECHK.TRANS64.TRYWAIT P0, [R0+URZ+0xb0], R3 ;  /* 0x0000b003000075a7 */ /* 0x0022a400080011ff */
[----:B--2---:R-:W-:Y:S05]  /*8fe0*/  @!P0 NANOSLEEP.SYNCS 0x989680 ;  /* 0x009896800000895d */ /* 0x004fea0003900000 */
[----:B------:R-:W2:Y:S02]  /*8ff0*/  @!P0 SYNCS.PHASECHK.TRANS64 P0, [R0+URZ+0xb0], R3 ;  /* 0x0000b003000085a7 */ /* 0x000ea400080010ff */
[----:B--2---:R-:W-:Y:S05]  /*9000*/  @!P0 BRA `(.L_x_166) ;  /* 0xfffffffc00f08947 */ /* 0x004fea000383ffff */
[----:B------:R-:W-:Y:S05]  /*9010*/  BRA `(.L_x_53) ;  /* 0xffffff9c009c7947 */ /* 0x000fea000383ffff */
.L_x_63:
[----:B-1----:R-:W-:-:S04]  /*9020*/  MOV R4, UR6 ;  /* 0x0000000600047c02 */ /* 0x002fc80008000f00 */
[----:B------:R1:W2:Y:S03]  /*9030*/  SYNCS.PHASECHK.TRANS64.TRYWAIT P0, [R4+URZ+0x8], R5 ;  /* 0x00000805040075a7 */ /* 0x0002a600080011ff */
[----:B--2---:R-:W-:Y:S05]  /*9040*/  @!P0 NANOSLEEP.SYNCS 0x989680 ;  /* 0x009896800000895d */ /* 0x004fea0003900000 */
[----:B------:R-:W2:Y:S02]  /*9050*/  @!P0 SYNCS.PHASECHK.TRANS64 P0, [R4+URZ+0x8], R5 ;  /* 0x00000805040085a7 */ /* 0x000ea400080010ff */
[----:B--2---:R-:W-:Y:S05]  /*9060*/  @!P0 BRA `(.L_x_63) ;  /* 0xfffffffc00ec8947 */ /* 0x004fea000383ffff */
[----:B------:R-:W-:Y:S05]  /*9070*/  BRA `(.L_x_62) ;  /* 0xffffffa000507947 */ /* 0x000fea000383ffff */
.L_x_65:
[----:B------:R-:W-:Y:S01]  /*9080*/  BSSY B0, `(.L_x_167) ;  /* 0x0000006000007945 */ /* 0x000fe20003800000 */
[----:B------:R-:W-:-:S07]  /*9090*/  MOV R15, 0xffffffff ;  /* 0xffffffff000f7802 */ /* 0x000fce0000000f00 */
[----:B-1---5:R-:W-:Y:S05]  /*90a0*/  WARPSYNC.COLLECTIVE R15, `(.L_x_168) ;  /* 0x000000000f0c7348 */ /* 0x022fea0003c00000 */
[----:B------:R-:W-:Y:S02]  /*90b0*/  ELECT P6, UR79, PT ;  /* 0x00000000004f782f */ /* 0x000fe400038c0000 */
[----:B------:R-:W-:Y:S01]  /*90c0*/  MOV R14, UR79 ;  /* 0x0000004f000e7c02 */ /* 0x000fe20008000f00 */
[----:B-1---5:R-:W-:Y:S10]  /*90d0*/  ENDCOLLECTIVE ;  /* 0x000000000000791b */ /* 0x022ff40003800000 */
.L_x_168:
[----:B------:R-:W-:Y:S05]  /*90e0*/  BSYNC B0 ;  /* 0x0000000000007941 */ /* 0x000fea0003800000 */
.L_x_167:
[----:B------:R-:W-:Y:S05]  /*90f0*/  BRA `(.L_x_169) ;  /* 0xffffffa000807947 */ /* 0x000fea000383ffff */
.L_x_67:
[----:B-1----:R-:W-:-:S04]  /*9100*/  MOV R2, UR6 ;  /* 0x0000000600027c02 */ /* 0x002fc80008000f00 */
[----:B------:R1:W2:Y:S03]  /*9110*/  SYNCS.PHASECHK.TRANS64.TRYWAIT P0, [R2+URZ+0x8], R3 ;  /* 0x00000803020075a7 */ /* 0x0002a600080011ff */
[----:B--2---:R-:W-:Y:S05]  /*9120*/  @!P0 NANOSLEEP.SYNCS 0x989680 ;  /* 0x009896800000895d */ /* 0x004fea0003900000 */
[----:B------:R-:W2:Y:S02]  /*9130*/  @!P0 SYNCS.PHASECHK.TRANS64 P0, [R2+URZ+0x8], R3 ;  /* 0x00000803020085a7 */ /* 0x000ea400080010ff */
[----:B--2---:R-:W-:Y:S05]  /*9140*/  @!P0 BRA `(.L_x_67) ;  /* 0xfffffffc00ec8947 */ /* 0x004fea000383ffff */
[----:B------:R-:W-:Y:S05]  /*9150*/  BRA `(.L_x_66) ;  /* 0xffffffa000847947 */ /* 0x000fea000383ffff */
.L_x_68:
[----:B-1----:R1:W2:Y:S02]  /*9160*/  SYNCS.PHASECHK.TRANS64.TRYWAIT P0, [R0+URZ+0xa0], R5 ;  /* 0x0000a005000075a7 */ /* 0x0022a400080011ff */
[----:B--2---:R-:W-:Y:S05]  /*9170*/  @!P0 NANOSLEEP.SYNCS 0x989680 ;  /* 0x009896800000895d */ /* 0x004fea0003900000 */
[----:B------:R-:W2:Y:S02]  /*9180*/  @!P0 SYNCS.PHASECHK.TRANS64 P0, [R0+URZ+0xa0], R5 ;  /* 0x0000a005000085a7 */ /* 0x000ea400080010ff */
[----:B--2---:R-:W-:Y:S05]  /*9190*/  @!P0 BRA `(.L_x_68) ;  /* 0xfffffffc00f08947 */ /* 0x004fea000383ffff */
[----:B------:R-:W-:Y:S05]  /*91a0*/  BRA `(.L_x_170) ;  /* 0xffffffa400907947 */ /* 0x000fea000383ffff */
.L_x_70:
[----:B------:R-:W-:-:S07]  /*91b0*/  MOV R0, UR8 ;  /* 0x0000000800007c02 */ /* 0x000fce0008000f00 */
.L_x_171:
[----:B-1----:R1:W2:Y:S02]  /*91c0*/  SYNCS.PHASECHK.TRANS64.TRYWAIT P0, [R0+URZ+0xe0], R5 ;  /* 0x0000e005000075a7 */ /* 0x0022a400080011ff */
[----:B--2---:R-:W-:Y:S05]  /*91d0*/  @!P0 NANOSLEEP.SYNCS 0x989680 ;  /* 0x009896800000895d */ /* 0x004fea0003900000 */
[----:B------:R-:W2:Y:S02]  /*91e0*/  @!P0 SYNCS.PHASECHK.TRANS64 P0, [R0+URZ+0xe0], R5 ;  /* 0x0000e005000085a7 */ /* 0x000ea400080010ff */
[----:B--2---:R-:W-:Y:S05]  /*91f0*/  @!P0 BRA `(.L_x_171) ;  /* 0xfffffffc00f08947 */ /* 0x004fea000383ffff */
[----:B------:R-:W-:Y:S05]  /*9200*/  BRA `(.L_x_172) ;  /* 0xffffffa400dc7947 */ /* 0x000fea000383ffff */
.L_x_73:
[----:B------:R-:W-:Y:S07]  /*9210*/  MOV R0, UR14 ;  /* 0x0000000e00007c02 */ /* 0x000fee0008000f00 */
.L_x_173:
[----:B-1----:R1:W2:Y:S02]  /*9220*/  SYNCS.PHASECHK.TRANS64.TRYWAIT P0, [R0+URZ], R5 ;  /* 0x00000005000075a7 */ /* 0x0022a400080011ff */
[----:B--2---:R-:W-:Y:S05]  /*9230*/  @!P0 NANOSLEEP.SYNCS 0x989680 ;  /* 0x009896800000895d */ /* 0x004fea0003900000 */
[----:B------:R-:W2:Y:S02]  /*9240*/  @!P0 SYNCS.PHASECHK.TRANS64 P0, [R0+URZ], R5 ;  /* 0x00000005000085a7 */ /* 0x000ea400080010ff */
[----:B--2---:R-:W-:Y:S05]  /*9250*/  @!P0 BRA `(.L_x_173) ;  /* 0xfffffffc00f08947 */ /* 0x004fea000383ffff */
[----:B------:R-:W-:Y:S05]  /*9260*/  BRA `(.L_x_72) ;  /* 0xffffffa400f07947 */ /* 0x000fea000383ffff */
.L_x_77:
[----:B-1----:R-:W-:-:S07]  /*9270*/  MOV R0, UR8 ;  /* 0x0000000800007c02 */ /* 0x002fce0008000f00 */
.L_x_174:
[----:B-1----:R1:W2:Y:S02]  /*9280*/  SYNCS.PHASECHK.TRANS64.TRYWAIT P0, [R0+URZ], R3 ;  /* 0x00000003000075a7 */ /* 0x0022a400080011ff */
[----:B--2---:R-:W-:Y:S05]  /*9290*/  @!P0 NANOSLEEP.SYNCS 0x989680 ;  /* 0x009896800000895d */ /* 0x004fea0003900000 */
[----:B------:R-:W2:Y:S02]  /*92a0*/  @!P0 SYNCS.PHASECHK.TRANS64 P0, [R0+URZ], R3 ;  /* 0x00000003000085a7 */ /* 0x000ea400080010ff */
[----:B--2---:R-:W-:Y:S05]  /*92b0*/  @!P0 BRA `(.L_x_174) ;  /* 0xfffffffc00f08947 */ /* 0x004fea000383ffff */
[----:B------:R-:W-:Y:S05]  /*92c0*/  BRA `(.L_x_175) ;  /* 0xffffffac00347947 */ /* 0x000fea000383ffff */
.L_x_78:
[----:B------:R-:W-:-:S07]  /*92d0*/  MOV R0, UR8 ;  /* 0x0000000800007c02 */ /* 0x000fce0008000f00 */
.L_x_176:
[----:B-1----:R1:W2:Y:S02]  /*92e0*/  SYNCS.PHASECHK.TRANS64.TRYWAIT P0, [R0+URZ], R3 ;  /* 0x00000003000075a7 */ /* 0x0022a400080011ff */
[----:B--2---:R-:W-:Y:S05]  /*92f0*/  @!P0 NANOSLEEP.SYNCS 0x989680 ;  /* 0x009896800000895d */ /* 0x004fea0003900000 */
[----:B------:R-:W2:Y:S02]  /*9300*/  @!P0 SYNCS.PHASECHK.TRANS64 P0, [R0+URZ], R3 ;  /* 0x00000003000085a7 */ /* 0x000ea400080010ff */
[----:B--2---:R-:W-:Y:S05]  /*9310*/  @!P0 BRA `(.L_x_176) ;  /* 0xfffffffc00f08947 */ /* 0x004fea000383ffff */
[----:B------:R-:W-:Y:S05]  /*9320*/  BRA `(.L_x_177) ;  /* 0xffffffac00407947 */ /* 0x000fea000383ffff */
.L_x_79:
[----:B------:R-:W-:-:S07]  /*9330*/  MOV R0, UR8 ;  /* 0x0000000800007c02 */ /* 0x000fce0008000f00 */
.L_x_178:
[----:B-1----:R1:W2:Y:S02]  /*9340*/  SYNCS.PHASECHK.TRANS64.TRYWAIT P0, [R0+URZ], R3 ;  /* 0x00000003000075a7 */ /* 0x0022a400080011ff */
[----:B--2---:R-:W-:Y:S05]  /*9350*/  @!P0 NANOSLEEP.SYNCS 0x989680 ;  /* 0x009896800000895d */ /* 0x004fea0003900000 */
[----:B------:R-:W2:Y:S02]  /*9360*/  @!P0 SYNCS.PHASECHK.TRANS64 P0, [R0+URZ], R3 ;  /* 0x00000003000085a7 */ /* 0x000ea400080010ff */
[----:B--2---:R-:W-:Y:S05]  /*9370*/  @!P0 BRA `(.L_x_178) ;  /* 0xfffffffc00f08947 */ /* 0x004fea000383ffff */
[----:B------:R-:W-:Y:S05]  /*9380*/  BRA `(.L_x_179) ;  /* 0xffffffac004c7947 */ /* 0x000fea000383ffff */
.L_x_82:
[----:B------:R-:W-:-:S07]  /*9390*/  MOV R0, UR7 ;  /* 0x0000000700007c02 */ /* 0x000fce0008000f00 */
.L_x_180:
[----:B-1----:R1:W2:Y:S02]  /*93a0*/  SYNCS.PHASECHK.TRANS64.TRYWAIT P1, [R0+URZ+0x120], R3 ;  /* 0x00012003000075a7 */ /* 0x0022a400080211ff */
[----:B--2---:R-:W-:Y:S05]  /*93b0*/  @!P1 NANOSLEEP.SYNCS 0x989680 ;  /* 0x009896800000995d */ /* 0x004fea0003900000 */
[----:B------:R-:W2:Y:S02]  /*93c0*/  @!P1 SYNCS.PHASECHK.TRANS64 P1, [R0+URZ+0x120], R3 ;  /* 0x00012003000095a7 */ /* 0x000ea400080210ff */
[----:B--2---:R-:W-:Y:S05]  /*93d0*/  @!P1 BRA `(.L_x_180) ;  /* 0xfffffffc00f09947 */ /* 0x004fea000383ffff */
[----:B------:R-:W-:Y:S05]  /*93e0*/  BRA `(.L_x_181) ;  /* 0xffffffac00987947 */ /* 0x000fea000383ffff */
.L_x_87:
[----:B--2---:R2:W4:Y:S02]  /*93f0*/  SYNCS.PHASECHK.TRANS64.TRYWAIT P0, [R0+URZ+0xa0], R3 ;  /* 0x0000a003000075a7 */ /* 0x00452400080011ff */
[----:B----4-:R-:W-:Y:S05]  /*9400*/  @!P0 NANOSLEEP.SYNCS 0x989680 ;  /* 0x009896800000895d */ /* 0x010fea0003900000 */
[----:B------:R-:W4:Y:S02]  /*9410*/  @!P0 SYNCS.PHASECHK.TRANS64 P0, [R0+URZ+0xa0], R3 ;  /* 0x0000a003000085a7 */ /* 0x000f2400080010ff */
[----:B----4-:R-:W-:Y:S05]  /*9420*/  @!P0 BRA `(.L_x_87) ;  /* 0xfffffffc00f08947 */ /* 0x010fea000383ffff */
[----:B------:R-:W-:Y:S05]  /*9430*/  BRA `(.L_x_182) ;  /* 0xffffffb000ac7947 */ /* 0x000fea000383ffff */
.L_x_90:
[----:B------:R-:W-:Y:S07]  /*9440*/  MOV R0, UR7 ;  /* 0x0000000700007c02 */ /* 0x000fee0008000f00 */
.L_x_183:
[----:B--2---:R2:W4:Y:S02]  /*9450*/  SYNCS.PHASECHK.TRANS64.TRYWAIT P0, [R0+URZ+0x98], R3 ;  /* 0x00009803000075a7 */ /* 0x00452400080011ff */
[----:B----4-:R-:W-:Y:S05]  /*9460*/  @!P0 NANOSLEEP.SYNCS 0x989680 ;  /* 0x009896800000895d */ /* 0x010fea0003900000 */
[----:B------:R-:W4:Y:S02]  /*9470*/  @!P0 SYNCS.PHASECHK.TRANS64 P0, [R0+URZ+0x98], R3 ;  /* 0x00009803000085a7 */ /* 0x000f2400080010ff */
[----:B----4-:R-:W-:Y:S05]  /*9480*/  @!P0 BRA `(.L_x_183) ;  /* 0xfffffffc00f08947 */ /* 0x010fea000383ffff */
[----:B------:R-:W-:Y:S05]  /*9490*/  BRA `(.L_x_89) ;  /* 0xffffffb4008c7947 */ /* 0x000fea000383ffff */
.L_x_93:
[----:B------:R-:W-:Y:S07]  /*94a0*/  MOV R3, UR7 ;  /* 0x0000000700037c02 */ /* 0x000fee0008000f00 */
.L_x_184:
[----:B-1----:R1:W2:Y:S02]  /*94b0*/  SYNCS.PHASECHK.TRANS64.TRYWAIT P0, [R3+URZ+0x70], R12 ;  /* 0x0000700c030075a7 */ /* 0x0022a400080011ff */
[----:B--2---:R-:W-:Y:S05]  /*94c0*/  @!P0 NANOSLEEP.SYNCS 0x989680 ;  /* 0x009896800000895d */ /* 0x004fea0003900000 */
[----:B------:R-:W2:Y:S02]  /*94d0*/  @!P0 SYNCS.PHASECHK.TRANS64 P0, [R3+URZ+0x70], R12 ;  /* 0x0000700c030085a7 */ /* 0x000ea400080010ff */
[----:B--2---:R-:W-:Y:S05]  /*94e0*/  @!P0 BRA `(.L_x_184) ;  /* 0xfffffffc00f08947 */ /* 0x004fea000383ffff */
[----:B------:R-:W-:Y:S05]  /*94f0*/  BRA `(.L_x_185) ;  /* 0xffffffb800047947 */ /* 0x000fea000383ffff */
.L_x_94:
[----:B-1----:R-:W-:Y:S07]  /*9500*/  MOV R3, UR7 ;  /* 0x0000000700037c02 */ /* 0x002fee0008000f00 */
.L_x_186:
[----:B-1----:R1:W2:Y:S02]  /*9510*/  SYNCS.PHASECHK.TRANS64.TRYWAIT P0, [R3+URZ+0x78], R12 ;  /* 0x0000780c030075a7 */ /* 0x0022a400080011ff */
[----:B--2---:R-:W-:Y:S05]  /*9520*/  @!P0 NANOSLEEP.SYNCS 0x989680 ;  /* 0x009896800000895d */ /* 0x004fea0003900000 */
[----:B------:R-:W2:Y:S02]  /*9530*/  @!P0 SYNCS.PHASECHK.TRANS64 P0, [R3+URZ+0x78], R12 ;  /* 0x0000780c030085a7 */ /* 0x000ea400080010ff */
[----:B--2---:R-:W-:Y:S05]  /*9540*/  @!P0 BRA `(.L_x_186) ;  /* 0xfffffffc00f08947 */ /* 0x004fea000383ffff */
[----:B------:R-:W-:Y:S05]  /*9550*/  BRA `(.L_x_187) ;  /* 0xffffffb800607947 */ /* 0x000fea000383ffff */
.L_x_95:
[----:B-1----:R-:W-:Y:S07]  /*9560*/  MOV R3, UR7 ;  /* 0x0000000700037c02 */ /* 0x002fee0008000f00 */
.L_x_188:
[----:B-1----:R1:W2:Y:S02]  /*9570*/  SYNCS.PHASECHK.TRANS64.TRYWAIT P0, [R3+URZ+0x80], R12 ;  /* 0x0000800c030075a7 */ /* 0x0022a400080011ff */
[----:B--2---:R-:W-:Y:S05]  /*9580*/  @!P0 NANOSLEEP.SYNCS 0x989680 ;  /* 0x009896800000895d */ /* 0x004fea0003900000 */
[----:B------:R-:W2:Y:S02]  /*9590*/  @!P0 SYNCS.PHASECHK.TRANS64 P0, [R3+URZ+0x80], R12 ;  /* 0x0000800c030085a7 */ /* 0x000ea400080010ff */
[----:B--2---:R-:W-:Y:S05]  /*95a0*/  @!P0 BRA `(.L_x_188) ;  /* 0xfffffffc00f08947 */ /* 0x004fea000383ffff */
[----:B------:R-:W-:Y:S05]  /*95b0*/  BRA `(.L_x_189) ;  /* 0xffffffb800bc7947 */ /* 0x000fea000383ffff */
.L_x_96:
[----:B------:R-:W-:Y:S07]  /*95c0*/  MOV R3, UR7 ;  /* 0x0000000700037c02 */ /* 0x000fee0008000f00 */
.L_x_190:
[----:B-1----:R1:W2:Y:S02]  /*95d0*/  SYNCS.PHASECHK.TRANS64.TRYWAIT P0, [R3+URZ+0x88], R12 ;  /* 0x0000880c030075a7 */ /* 0x0022a400080011ff */
[----:B--2---:R-:W-:Y:S05]  /*95e0*/  @!P0 NANOSLEEP.SYNCS 0x989680 ;  /* 0x009896800000895d */ /* 0x004fea0003900000 */
[----:B------:R-:W2:Y:S02]  /*95f0*/  @!P0 SYNCS.PHASECHK.TRANS64 P0, [R3+URZ+0x88], R12 ;  /* 0x0000880c030085a7 */ /* 0x000ea400080010ff */
[----:B--2---:R-:W-:Y:S05]  /*9600*/  @!P0 BRA `(.L_x_190) ;  /* 0xfffffffc00f08947 */ /* 0x004fea000383ffff */
[----:B------:R-:W-:Y:S05]  /*9610*/  BRA `(.L_x_191) ;  /* 0xffffffbc005c7947 */ /* 0x000fea000383ffff */
.L_x_98:
[----:B------:R-:W-:-:S07]  /*9620*/  MOV R0, UR7 ;  /* 0x0000000700007c02 */ /* 0x000fce0008000f00 */
.L_x_192:
[----:B-1----:R1:W4:Y:S02]  /*9630*/  SYNCS.PHASECHK.TRANS64.TRYWAIT P0, [R0+URZ+0x70], R3 ;  /* 0x00007003000075a7 */ /* 0x00232400080011ff */
[----:B----4-:R-:W-:Y:S05]  /*9640*/  @!P0 NANOSLEEP.SYNCS 0x989680 ;  /* 0x009896800000895d */ /* 0x010fea0003900000 */
[----:B------:R-:W4:Y:S02]  /*9650*/  @!P0 SYNCS.PHASECHK.TRANS64 P0, [R0+URZ+0x70], R3 ;  /* 0x00007003000085a7 */ /* 0x000f2400080010ff */
[----:B----4-:R-:W-:Y:S05]  /*9660*/  @!P0 BRA `(.L_x_192) ;  /* 0xfffffffc00f08947 */ /* 0x010fea000383ffff */
[----:B------:R-:W-:Y:S05]  /*9670*/  BRA `(.L_x_193) ;  /* 0xffffffbc00e47947 */ /* 0x000fea000383ffff */
.L_x_99:
[----:B-1----:R-:W-:-:S07]  /*9680*/  MOV R0, UR7 ;  /* 0x0000000700007c02 */ /* 0x002fce0008000f00 */
.L_x_194:
[----:B-1----:R1:W4:Y:S02]  /*9690*/  SYNCS.PHASECHK.TRANS64.TRYWAIT P0, [R0+URZ+0x78], R3 ;  /* 0x00007803000075a7 */ /* 0x00232400080011ff */
[----:B----4-:R-:W-:Y:S05]  /*96a0*/  @!P0 NANOSLEEP.SYNCS 0x989680 ;  /* 0x009896800000895d */ /* 0x010fea0003900000 */
[----:B------:R-:W4:Y:S02]  /*96b0*/  @!P0 SYNCS.PHASECHK.TRANS64 P0, [R0+URZ+0x78], R3 ;  /* 0x00007803000085a7 */ /* 0x000f2400080010ff */
[----:B----4-:R-:W-:Y:S05]  /*96c0*/  @!P0 BRA `(.L_x_194) ;  /* 0xfffffffc00f08947 */ /* 0x010fea000383ffff */
[----:B------:R-:W-:Y:S05]  /*96d0*/  BRA `(.L_x_195) ;  /* 0xffffffbc00d47947 */ /* 0x000fea000383ffff */
.L_x_100:
[----:B-1----:R-:W-:-:S07]  /*96e0*/  MOV R0, UR7 ;  /* 0x0000000700007c02 */ /* 0x002fce0008000f00 */
.L_x_196:
[----:B-1----:R1:W4:Y:S02]  /*96f0*/  SYNCS.PHASECHK.TRANS64.TRYWAIT P0, [R0+URZ+0x80], R3 ;  /* 0x00008003000075a7 */ /* 0x00232400080011ff */
[----:B----4-:R-:W-:Y:S05]  /*9700*/  @!P0 NANOSLEEP.SYNCS 0x989680 ;  /* 0x009896800000895d */ /* 0x010fea0003900000 */
[----:B------:R-:W4:Y:S02]  /*9710*/  @!P0 SYNCS.PHASECHK.TRANS64 P0, [R0+URZ+0x80], R3 ;  /* 0x00008003000085a7 */ /* 0x000f2400080010ff */
[----:B----4-:R-:W-:Y:S05]  /*9720*/  @!P0 BRA `(.L_x_196) ;  /* 0xfffffffc00f08947 */ /* 0x010fea000383ffff */
[----:B------:R-:W-:Y:S05]  /*9730*/  BRA `(.L_x_197) ;  /* 0xffffffbc00c47947 */ /* 0x000fea000383ffff */
.L_x_102:
[----:B--2---:R2:W3:Y:S02]  /*9740*/  SYNCS.PHASECHK.TRANS64.TRYWAIT P0, [R0+URZ+0xa0], R3 ;  /* 0x0000a003000075a7 */ /* 0x0044e400080011ff */
[----:B---3--:R-:W-:Y:S05]  /*9750*/  @!P0 NANOSLEEP.SYNCS 0x989680 ;  /* 0x009896800000895d */ /* 0x008fea0003900000 */
[----:B------:R-:W3:Y:S02]  /*9760*/  @!P0 SYNCS.PHASECHK.TRANS64 P0, [R0+URZ+0xa0], R3 ;  /* 0x0000a003000085a7 */ /* 0x000ee400080010ff */
[----:B---3--:R-:W-:Y:S05]  /*9770*/  @!P0 BRA `(.L_x_102) ;  /* 0xfffffffc00f08947 */ /* 0x008fea000383ffff */
[----:B------:R-:W-:Y:S05]  /*9780*/  BRA `(.L_x_198) ;  /* 0xffffffc000947947 */ /* 0x000fea000383ffff */
.L_x_113:
[----:B-1----:R-:W-:Y:S04]  /*9790*/  MOV R0, UR48 ;  /* 0x0000003000007c02 */ /* 0x002fe80008000f00 */
[----:B------:R1:W3:Y:S03]  /*97a0*/  SYNCS.PHASECHK.TRANS64.TRYWAIT P1, [R0+URZ+0x50], R5 ;  /* 0x00005005000075a7 */ /* 0x0002e600080211ff */
[----:B---3--:R-:W-:Y:S05]  /*97b0*/  @!P1 NANOSLEEP.SYNCS 0x989680 ;  /* 0x009896800000995d */ /* 0x008fea0003900000 */
[----:B------:R-:W3:Y:S02]  /*97c0*/  @!P1 SYNCS.PHASECHK.TRANS64 P1, [R0+URZ+0x50], R5 ;  /* 0x00005005000095a7 */ /* 0x000ee400080210ff */
[----:B---3--:R-:W-:Y:S05]  /*97d0*/  @!P1 BRA `(.L_x_113) ;  /* 0xfffffffc00ec9947 */ /* 0x008fea000383ffff */
[----:B------:R-:W-:Y:S05]  /*97e0*/  BRA `(.L_x_112) ;  /* 0xffffffcc009c7947 */ /* 0x000fea000383ffff */
.L_x_115:
[----:B-1----:R1:W4:Y:S02]  /*97f0*/  SYNCS.PHASECHK.TRANS64.TRYWAIT P0, [R74+URZ+0xc0], R3 ;  /* 0x0000c0034a0075a7 */ /* 0x00232400080011ff */
[----:B----4-:R-:W-:Y:S05]  /*9800*/  @!P0 NANOSLEEP.SYNCS 0x989680 ;  /* 0x009896800000895d */ /* 0x010fea0003900000 */
[----:B------:R-:W4:Y:S02]  /*9810*/  @!P0 SYNCS.PHASECHK.TRANS64 P0, [R74+URZ+0xc0], R3 ;  /* 0x0000c0034a0085a7 */ /* 0x000f2400080010ff */
[----:B----4-:R-:W-:Y:S05]  /*9820*/  @!P0 BRA `(.L_x_115) ;  /* 0xfffffffc00f08947 */ /* 0x010fea000383ffff */
[----:B------:R-:W-:Y:S05]  /*9830*/  BRA `(.L_x_114) ;  /* 0xffffffcc00bc7947 */ /* 0x000fea000383ffff */
.L_x_124:
[----:B--2---:R2:W3:Y:S02]  /*9840*/  SYNCS.PHASECHK.TRANS64.TRYWAIT P0, [R3+URZ+0x50], R0 ;  /* 0x00005000030075a7 */ /* 0x0044e400080011ff */
[----:B---3--:R-:W-:Y:S05]  /*9850*/  @!P0 NANOSLEEP.SYNCS 0x989680 ;  /* 0x009896800000895d */ /* 0x008fea0003900000 */
[----:B------:R-:W3:Y:S02]  /*9860*/  @!P0 SYNCS.PHASECHK.TRANS64 P0, [R3+URZ+0x50], R0 ;  /* 0x00005000030085a7 */ /* 0x000ee400080010ff */
[----:B---3--:R-:W-:Y:S05]  /*9870*/  @!P0 BRA `(.L_x_124) ;  /* 0xfffffffc00f08947 */ /* 0x008fea000383ffff */
[----:B------:R-:W-:Y:S05]  /*9880*/  BRA `(.L_x_123) ;  /* 0xffffffd400c87947 */ /* 0x000fea000383ffff */
.L_x_132:
[----:B--2---:R2:W3:Y:S02]  /*9890*/  SYNCS.PHASECHK.TRANS64.TRYWAIT P0, [R83+URZ+0x50], R4 ;  /* 0x00005004530075a7 */ /* 0x0044e400080011ff */
[----:B---3--:R-:W-:Y:S05]  /*98a0*/  @!P0 NANOSLEEP.SYNCS 0x989680 ;  /* 0x009896800000895d */ /* 0x008fea0003900000 */
[----:B------:R-:W3:Y:S02]  /*98b0*/  @!P0 SYNCS.PHASECHK.TRANS64 P0, [R83+URZ+0x50], R4 ;  /* 0x00005004530085a7 */ /* 0x000ee400080010ff */
[----:B---3--:R-:W-:Y:S05]  /*98c0*/  @!P0 BRA `(.L_x_132) ;  /* 0xfffffffc00f08947 */ /* 0x008fea000383ffff */
[----:B------:R-:W-:Y:S05]  /*98d0*/  BRA `(.L_x_131) ;  /* 0xffffffdc00e47947 */ /* 0x000fea000383ffff */
.L_x_140:
[----:B--2---:R2:W3:Y:S02]  /*98e0*/  SYNCS.PHASECHK.TRANS64.TRYWAIT P0, [R88+URZ+0x50], R3 ;  /* 0x00005003580075a7 */ /* 0x0044e400080011ff */
[----:B---3--:R-:W-:Y:S05]  /*98f0*/  @!P0 NANOSLEEP.SYNCS 0x989680 ;  /* 0x009896800000895d */ /* 0x008fea0003900000 */
[----:B------:R-:W3:Y:S02]  /*9900*/  @!P0 SYNCS.PHASECHK.TRANS64 P0, [R88+URZ+0x50], R3 ;  /* 0x00005003580085a7 */ /* 0x000ee400080010ff */
[----:B---3--:R-:W-:Y:S05]  /*9910*/  @!P0 BRA `(.L_x_140) ;  /* 0xfffffffc00f08947 */ /* 0x008fea000383ffff */
[----:B------:R-:W-:Y:S05]  /*9920*/  BRA `(.L_x_139) ;  /* 0xffffffe800007947 */ /* 0x000fea000383ffff */
        .weak           $__internal_0_$__cuda_sm10x_tcgen05_guardrail_trap_col_being_dealloced_not_returned_by_alloc
        .type           $__internal_0_$__cuda_sm10x_tcgen05_guardrail_trap_col_being_dealloced_not_returned_by_alloc,@function
        .size           $__internal_0_$__cuda_sm10x_tcgen05_guardrail_trap_col_being_dealloced_not_returned_by_alloc,($__internal_1_$__cuda_sm10x_tcgen05_guardrail_trap_phase_invalid_during_alloc - $__internal_0_$__cuda_sm10x_tcgen05_guardrail_trap_col_being_dealloced_not_returned_by_alloc)
$__internal_0_$__cuda_sm10x_tcgen05_guardrail_trap_col_being_dealloced_not_returned_by_alloc:
[----:B------:R-:W-:Y:S05]  /*9930*/  BPT.TRAP 0x1 ;  /* 0x000000040000795c */ /* 0x000fea0000300000 */
[----:B------:R-:W-:-:S04]  /*9940*/  HFMA2 R3, -RZ, RZ, 0, 0 ;  /* 0x00000000ff037431 */ /* 0x000fc800000001ff */
[----:B------:R-:W-:Y:S05]  /*9950*/  RET.REL.NODEC R2 `(_ZN7cutlass13device_kernelINS_4gemm6kernel13GemmUniversalIN4cute5tupleIJiiiiEEENS1_10collective13CollectiveMmaINS1_35MainloopSm100TmaUmmaWarpSpecializedILi5ELi2ELi4ENS5_IJNS4_1CILi2EEENSA_ILi1EEESC_EEEEENS5_IJNSA_ILi128EEESF_SF_EEENS_6half_tENS5_IJlSC_lEEESH_SI_NS4_8TiledMMAINS4_8MMA_AtomIJNS4_26SM100_MMA_F16BF16_2x1SM_SSISH_SH_fLi128ELi128ELNS4_4UMMA5MajorE0ELSN_0ELNSM_7ScaleInE0ELSO_0EEEEEENS4_6LayoutINS5_IJSC_SC_SC_EEENS5_IJNSA_ILi0EEEST_ST_EEEEENS5_IJNS4_10UnderscoreESW_SW_EEEEENS4_18SM100_TMA_2SM_LOADENS4_14ComposedLayoutINS4_7SwizzleILi3ELi4ELi3EEENS4_18smem_ptr_flag_bitsILi16EEENSR_INS5_IJNSA_ILi8EEENSA_ILi64EEEEEENS5_IJS16_SC_EEEEEEEvNS4_8identityESZ_S1A_vS1B_EENS_8epilogue10collective18CollectiveEpilogueINS1D_23Sm100TmaWarpSpecializedILi4ELi2ELi16ELb1ELb0EEEJNS5_IJS16_SF_SF_EEENS5_IJNSR_IS16_SC_EENSR_INS5_IJNSA_ILi16EEESB_EEENS5_IJSC_S16_EEEEEEEESH_SI_SH_SI_NS1D_6fusion15FusionCallbacksIS1H_NS1P_17LinearCombinationISH_fSH_fLNS_15FloatRoundStyleE2EEES1I_S1O_JEEENS4_5SM1004TMEM4LOAD26SM100_TMEM_LOAD_32dp32b16xENS4_13SM90_TMA_LOADENS10_INS11_ILi1ELi4ELi3EEES14_NSR_INS5_IJS15_S1K_EEENS5_IJS1K_SC_EEEEEEENS4_39AutoVectorizingCopyWithAssumedAlignmentILi128EEENS4_14SM90_TMA_STOREES24_S26_S26_EEEvvEEEEvNT_6ParamsE) ;  /* 0xffffff6402a87950 */ /* 0x000fea0003c3ffff */
        .weak           $__internal_1_$__cuda_sm10x_tcgen05_guardrail_trap_phase_invalid_during_alloc
        .type           $__internal_1_$__cuda_sm10x_tcgen05_guardrail_trap_phase_invalid_during_alloc,@function
        .size           $__internal_1_$__cuda_sm10x_tcgen05_guardrail_trap_phase_invalid_during_alloc,($__internal_2_$__cuda_sm10x_tcgen05_guardrail_trap_unallocated_columns_being_dealloced - $__internal_1_$__cuda_sm10x_tcgen05_guardrail_trap_phase_invalid_during_alloc)
$__internal_1_$__cuda_sm10x_tcgen05_guardrail_trap_phase_invalid_during_alloc:
[----:B------:R-:W-:Y:S05]  /*9960*/  BPT.TRAP 0x1 ;  /* 0x000000040000795c */ /* 0x000fea0000300000 */
[----:B------:R-:W-:-:S04]  /*9970*/  MOV R3, 0x0 ;  /* 0x0000000000037802 */ /* 0x000fc80000000f00 */
[----:B------:R-:W-:Y:S05]  /*9980*/  RET.REL.NODEC R2 `(_ZN7cutlass13device_kernelINS_4gemm6kernel13GemmUniversalIN4cute5tupleIJiiiiEEENS1_10collective13CollectiveMmaINS1_35MainloopSm100TmaUmmaWarpSpecializedILi5ELi2ELi4ENS5_IJNS4_1CILi2EEENSA_ILi1EEESC_EEEEENS5_IJNSA_ILi128EEESF_SF_EEENS_6half_tENS5_IJlSC_lEEESH_SI_NS4_8TiledMMAINS4_8MMA_AtomIJNS4_26SM100_MMA_F16BF16_2x1SM_SSISH_SH_fLi128ELi128ELNS4_4UMMA5MajorE0ELSN_0ELNSM_7ScaleInE0ELSO_0EEEEEENS4_6LayoutINS5_IJSC_SC_SC_EEENS5_IJNSA_ILi0EEEST_ST_EEEEENS5_IJNS4_10UnderscoreESW_SW_EEEEENS4_18SM100_TMA_2SM_LOADENS4_14ComposedLayoutINS4_7SwizzleILi3ELi4ELi3EEENS4_18smem_ptr_flag_bitsILi16EEENSR_INS5_IJNSA_ILi8EEENSA_ILi64EEEEEENS5_IJS16_SC_EEEEEEEvNS4_8identityESZ_S1A_vS1B_EENS_8epilogue10collective18CollectiveEpilogueINS1D_23Sm100TmaWarpSpecializedILi4ELi2ELi16ELb1ELb0EEEJNS5_IJS16_SF_SF_EEENS5_IJNSR_IS16_SC_EENSR_INS5_IJNSA_ILi16EEESB_EEENS5_IJSC_S16_EEEEEEEESH_SI_SH_SI_NS1D_6fusion15FusionCallbacksIS1H_NS1P_17LinearCombinationISH_fSH_fLNS_15FloatRoundStyleE2EEES1I_S1O_JEEENS4_5SM1004TMEM4LOAD26SM100_TMEM_LOAD_32dp32b16xENS4_13SM90_TMA_LOADENS10_INS11_ILi1ELi4ELi3EEES14_NSR_INS5_IJS15_S1K_EEENS5_IJS1K_SC_EEEEEEENS4_39AutoVectorizingCopyWithAssumedAlignmentILi128EEENS4_14SM90_TMA_STOREES24_S26_S26_EEEvvEEEEvNT_6ParamsE) ;  /* 0xffffff64029c7950 */ /* 0x000fea0003c3ffff */
        .weak           $__internal_2_$__cuda_sm10x_tcgen05_guardrail_trap_unallocated_columns_being_dealloced
        .type           $__internal_2_$__cuda_sm10x_tcgen05_guardrail_trap_unallocated_columns_being_dealloced,@function
        .size           $__internal_2_$__cuda_sm10x_tcgen05_guardrail_trap_unallocated_columns_being_dealloced,(.L_x_200 - $__internal_2_$__cuda_sm10x_tcgen05_guardrail_trap_unallocated_columns_being_dealloced)
$__internal_2_$__cuda_sm10x_tcgen05_guardrail_trap_unallocated_columns_being_dealloced:
[----:B------:R-:W-:Y:S05]  /*9990*/  BPT.TRAP 0x1 ;  /* 0x000000040000795c */ /* 0x000fea0000300000 */
[----:B------:R-:W-:-:S04]  /*99a0*/  HFMA2 R3, -RZ, RZ, 0, 0 ;  /* 0x00000000ff037431 */ /* 0x000fc800000001ff */
[----:B------:R-:W-:Y:S05]  /*99b0*/  RET.REL.NODEC R2 `(_ZN7cutlass13device_kernelINS_4gemm6kernel13GemmUniversalIN4cute5tupleIJiiiiEEENS1_10collective13CollectiveMmaINS1_35MainloopSm100TmaUmmaWarpSpecializedILi5ELi2ELi4ENS5_IJNS4_1CILi2EEENSA_ILi1EEESC_EEEEENS5_IJNSA_ILi128EEESF_SF_EEENS_6half_tENS5_IJlSC_lEEESH_SI_NS4_8TiledMMAINS4_8MMA_AtomIJNS4_26SM100_MMA_F16BF16_2x1SM_SSISH_SH_fLi128ELi128ELNS4_4UMMA5MajorE0ELSN_0ELNSM_7ScaleInE0ELSO_0EEEEEENS4_6LayoutINS5_IJSC_SC_SC_EEENS5_IJNSA_ILi0EEEST_ST_EEEEENS5_IJNS4_10UnderscoreESW_SW_EEEEENS4_18SM100_TMA_2SM_LOADENS4_14ComposedLayoutINS4_7SwizzleILi3ELi4ELi3EEENS4_18smem_ptr_flag_bitsILi16EEENSR_INS5_IJNSA_ILi8EEENSA_ILi64EEEEEENS5_IJS16_SC_EEEEEEEvNS4_8identityESZ_S1A_vS1B_EENS_8epilogue10collective18CollectiveEpilogueINS1D_23Sm100TmaWarpSpecializedILi4ELi2ELi16ELb1ELb0EEEJNS5_IJS16_SF_SF_EEENS5_IJNSR_IS16_SC_EENSR_INS5_IJNSA_ILi16EEESB_EEENS5_IJSC_S16_EEEEEEEESH_SI_SH_SI_NS1D_6fusion15FusionCallbacksIS1H_NS1P_17LinearCombinationISH_fSH_fLNS_15FloatRoundStyleE2EEES1I_S1O_JEEENS4_5SM1004TMEM4LOAD26SM100_TMEM_LOAD_32dp32b16xENS4_13SM90_TMA_LOADENS10_INS11_ILi1ELi4ELi3EEES14_NSR_INS5_IJS15_S1K_EEENS5_IJS1K_SC_EEEEEEENS4_39AutoVectorizingCopyWithAssumedAlignmentILi128EEENS4_14SM90_TMA_STOREES24_S26_S26_EEEvvEEEEvNT_6ParamsE) ;  /* 0xffffff6402907950 */ /* 0x000fea0003c3ffff */
.L_x_199:
[----:B------:R-:W-:-:S00]  /*99c0*/  BRA `(.L_x_199) ;  /* 0xfffffffc00fc7947 */ /* 0x000fc0000383ffff */
[----:B------:R-:W-:-:S00]  /*99d0*/  NOP ;  /* 0x0000000000007918 */ /* 0x000fc00000000000 */
        /* <DEDUP_REMOVED lines=10> */
.L_x_200:


//--------------------- .nv.global.init           --------------------------
	.section	.nv.global.init,"aw",@progbits
.nv.global.init:
	.type		$str$27,@object
	.size		$str$27,($str$28 - $str$27)
$str$27:
        /*0000*/ 	.byte	0x28, 0x61, 0x64, 0x64, 0x72, 0x65, 0x73, 0x73, 0x20, 0x26, 0x20, 0x6d, 0x61, 0x73, 0x6b, 0x29
        /*0010*/ 	.byte	0x20, 0x3d, 0x3d, 0x20, 0x30, 0x00
	.type		$str$28,@object
	.size		$str$28,($str$26 - $str$28)
$str$28:
        /*0016*/ 	.byte	0x2f, 0x74, 0x6d, 0x70, 0x2f, 0x63, 0x75, 0x74, 0x6c, 0x61, 0x73, 0x73, 0x5f, 0x73, 0x77, 0x65
        /*0026*/ 	.byte	0x65, 0x70, 0x5f, 0x73, 0x72, 0x63, 0x2f, 0x69, 0x6e, 0x63, 0x6c, 0x75, 0x64, 0x65, 0x2f, 0x63
        /*0036*/ 	.byte	0x75, 0x74, 0x65, 0x2f, 0x70, 0x6f, 0x69, 0x6e, 0x74, 0x65, 0x72, 0x5f, 0x66, 0x6c, 0x61, 0x67
        /*0046*/ 	.byte	0x67, 0x65, 0x64, 0x2e, 0x68, 0x70, 0x70, 0x00
	.type		$str$26,@object
	.size		$str$26,($str$25 - $str$26)
$str$26:
        /*004e*/ 	.byte	0x2f, 0x74, 0x6d, 0x70, 0x2f, 0x63, 0x75, 0x74, 0x6c, 0x61, 0x73, 0x73, 0x5f, 0x73, 0x77, 0x65
        /*005e*/ 	.byte	0x65, 0x70, 0x5f, 0x73, 0x72, 0x63, 0x2f, 0x69, 0x6e, 0x63, 0x6c, 0x75, 0x64, 0x65, 0x2f, 0x63
        /*006e*/ 	.byte	0x75, 0x74, 0x65, 0x2f, 0x61, 0x74, 0x6f, 0x6d, 0x2f, 0x63, 0x6f, 0x70, 0x79, 0x5f, 0x74, 0x72
        /*007e*/ 	.byte	0x61, 0x69, 0x74, 0x73, 0x5f, 0x73, 0x6d, 0x31, 0x30, 0x30, 0x2e, 0x68, 0x70, 0x70, 0x00
	.type		$str$25,@object
	.size		$str$25,(__unnamed_1 - $str$25)
$str$25:
        /*008d*/ 	.byte	0x28, 0x28, 0x75, 0x69, 0x6e, 0x74, 0x33, 0x32, 0x5f, 0x74, 0x28, 0x74, 0x68, 0x72, 0x65, 0x61
        /*009d*/ 	.byte	0x64, 0x49, 0x64, 0x78, 0x2e, 0x78, 0x29, 0x20, 0x2f, 0x20, 0x33, 0x32, 0x29, 0x20, 0x25, 0x20
        /*00ad*/ 	.byte	0x34, 0x29, 0x20, 0x3d, 0x3d, 0x20, 0x28, 0x28, 0x28, 0x74, 0x6d, 0x65, 0x6d, 0x5f, 0x61, 0x64
        /*00bd*/ 	.byte	0x64, 0x72, 0x20, 0x3e, 0x3e, 0x20, 0x31, 0x36, 0x29, 0x20, 0x2f, 0x20, 0x33, 0x32, 0x29, 0x20
        /*00cd*/ 	.byte	0x25, 0x20, 0x34, 0x29, 0x00
	.type		__unnamed_1,@object
	.size		__unnamed_1,(__unnamed_2 - __unnamed_1)
__unnamed_1:
        /*00d2*/ 	.byte	0x61, 0x75, 0x74, 0x6f, 0x20, 0x63, 0x75, 0x74, 0x65, 0x3a, 0x3a, 0x61, 0x73, 0x5f, 0x70, 0x6f
        /* <DEDUP_REMOVED lines=24> */
        /*0262*/ 	.byte	0x34, 0x38, 0x3e, 0x3e, 0x3e, 0x3e, 0x5d, 0x00
	.type		__unnamed_2,@object
	.size		__unnamed_2,(.L_2 - __unnamed_2)
__unnamed_2:
        /* <DEDUP_REMOVED lines=40> */
        /*04ea*/ 	.byte	0x3a, 0x3a, 0x43, 0x3c, 0x30, 0x3e, 0x3e, 0x3e, 0x3e, 0x5d, 0x00
.L_2:


//--------------------- .nv.shared._ZN7cutlass13device_kernelINS_4gemm6kernel13GemmUniversalIN4cute5tupleIJiiiiEEENS1_10collective13CollectiveMmaINS1_35MainloopSm100TmaUmmaWarpSpecializedILi5ELi2ELi4ENS5_IJNS4_1CILi2EEENSA_ILi1EEESC_EEEEENS5_IJNSA_ILi128EEESF_SF_EEENS_6half_tENS5_IJlSC_lEEESH_SI_NS4_8TiledMMAINS4_8MMA_AtomIJNS4_26SM100_MMA_F16BF16_2x1SM_SSISH_SH_fLi128ELi128ELNS4_4UMMA5MajorE0ELSN_0ELNSM_7ScaleInE0ELSO_0EEEEEENS4_6LayoutINS5_IJSC_SC_SC_EEENS5_IJNSA_ILi0EEEST_ST_EEEEENS5_IJNS4_10UnderscoreESW_SW_EEEEENS4_18SM100_TMA_2SM_LOADENS4_14ComposedLayoutINS4_7SwizzleILi3ELi4ELi3EEENS4_18smem_ptr_flag_bitsILi16EEENSR_INS5_IJNSA_ILi8EEENSA_ILi64EEEEEENS5_IJS16_SC_EEEEEEEvNS4_8identityESZ_S1A_vS1B_EENS_8epilogue10collective18CollectiveEpilogueINS1D_23Sm100TmaWarpSpecializedILi4ELi2ELi16ELb1ELb0EEEJNS5_IJS16_SF_SF_EEENS5_IJNSR_IS16_SC_EENSR_INS5_IJNSA_ILi16EEESB_EEENS5_IJSC_S16_EEEEEEEESH_SI_SH_SI_NS1D_6fusion15FusionCallbacksIS1H_NS1P_17LinearCombinationISH_fSH_fLNS_15FloatRoundStyleE2EEES1I_S1O_JEEENS4_5SM1004TMEM4LOAD26SM100_TMEM_LOAD_32dp32b16xENS4_13SM90_TMA_LOADENS10_INS11_ILi1ELi4ELi3EEES14_NSR_INS5_IJS15_S1K_EEENS5_IJS1K_SC_EEEEEEENS4_39AutoVectorizingCopyWithAssumedAlignmentILi128EEENS4_14SM90_TMA_STOREES24_S26_S26_EEEvvEEEEvNT_6ParamsE --------------------------
	.section	.nv.shared._ZN7cutlass13device_kernelINS_4gemm6kernel13GemmUniversalIN4cute5tupleIJiiiiEEENS1_10collective13CollectiveMmaINS1_35MainloopSm100TmaUmmaWarpSpecializedILi5ELi2ELi4ENS5_IJNS4_1CILi2EEENSA_ILi1EEESC_EEEEENS5_IJNSA_ILi128EEESF_SF_EEENS_6half_tENS5_IJlSC_lEEESH_SI_NS4_8TiledMMAINS4_8MMA_AtomIJNS4_26SM100_MMA_F16BF16_2x1SM_SSISH_SH_fLi128ELi128ELNS4_4UMMA5MajorE0ELSN_0ELNSM_7ScaleInE0ELSO_0EEEEEENS4_6LayoutINS5_IJSC_SC_SC_EEENS5_IJNSA_ILi0EEEST_ST_EEEEENS5_IJNS4_10UnderscoreESW_SW_EEEEENS4_18SM100_TMA_2SM_LOADENS4_14ComposedLayoutINS4_7SwizzleILi3ELi4ELi3EEENS4_18smem_ptr_flag_bitsILi16EEENSR_INS5_IJNSA_ILi8EEENSA_ILi64EEEEEENS5_IJS16_SC_EEEEEEEvNS4_8identityESZ_S1A_vS1B_EENS_8epilogue10collective18CollectiveEpilogueINS1D_23Sm100TmaWarpSpecializedILi4ELi2ELi16ELb1ELb0EEEJNS5_IJS16_SF_SF_EEENS5_IJNSR_IS16_SC_EENSR_INS5_IJNSA_ILi16EEESB_EEENS5_IJSC_S16_EEEEEEEESH_SI_SH_SI_NS1D_6fusion15FusionCallbacksIS1H_NS1P_17LinearCombinationISH_fSH_fLNS_15FloatRoundStyleE2EEES1I_S1O_JEEENS4_5SM1004TMEM4LOAD26SM100_TMEM_LOAD_32dp32b16xENS4_13SM90_TMA_LOADENS10_INS11_ILi1ELi4ELi3EEES14_NSR_INS5_IJS15_S1K_EEENS5_IJS1K_SC_EEEEEEENS4_39AutoVectorizingCopyWithAssumedAlignmentILi128EEENS4_14SM90_TMA_STOREES24_S26_S26_EEEvvEEEEvNT_6ParamsE,"aw",@nobits
	.sectionflags	@""
	.align	16
	.zero		1024


//--------------------- .nv.shared.reserved.0     --------------------------
	.section	.nv.shared.reserved.0,"aw",@nobits
	.weak		__nv_reservedSMEM_offset_0_alias
	.size		__nv_reservedSMEM_offset_0_alias, 0, 64
	.other		__nv_reservedSMEM_offset_0_alias,@"STO_CUDA_RESERVED_SHARED STV_DEFAULT"
__nv_reservedSMEM_offset_0_alias:
	.zero		0
.nv.shared.reserved.0:
	.zero		64
	.weak		__nv_reservedSMEM_tcgen05_partition
	.type		__nv_reservedSMEM_tcgen05_partition,@object
	.size		__nv_reservedSMEM_tcgen05_partition,(.L_0 - __nv_reservedSMEM_tcgen05_partition)
__nv_reservedSMEM_tcgen05_partition:
	.zero		32
.L_0:


//--------------------- .nv.global                --------------------------
	.section	.nv.global,"aw",@nobits
.nv.global:
	.type		_ZN39_INTERNAL_59d4a2ef_4_k_cu_ebf9120d_74754cute1_E,@object
	.size		_ZN39_INTERNAL_59d4a2ef_4_k_cu_ebf9120d_74754cute1_E,(_ZN39_INTERNAL_59d4a2ef_4_k_cu_ebf9120d_74754cuda3std3__45__cpo6cbeginE - _ZN39_INTERNAL_59d4a2ef_4_k_cu_ebf9120d_74754cute1_E)
_ZN39_INTERNAL_59d4a2ef_4_k_cu_ebf9120d_74754cute1_E:
	.zero		1
	.type		_ZN39_INTERNAL_59d4a2ef_4_k_cu_ebf9120d_74754cuda3std3__45__cpo6cbeginE,@object
	.size		_ZN39_INTERNAL_59d4a2ef_4_k_cu_ebf9120d_74754cuda3std3__45__cpo6cbeginE,(_ZN39_INTERNAL_59d4a2ef_4_k_cu_ebf9120d_74754cuda3std3__48in_placeE - _ZN39_INTERNAL_59d4a2ef_4_k_cu_ebf9120d_74754cuda3std3__45__cpo6cbeginE)
_ZN39_INTERNAL_59d4a2ef_4_k_cu_ebf9120d_74754cuda3std3__45__cpo6cbeginE:
	.zero		1
	.type		_ZN39_INTERNAL_59d4a2ef_4_k_cu_ebf9120d_74754cuda3std3__48in_placeE,@object
	.size		_ZN39_INTERNAL_59d4a2ef_4_k_cu_ebf9120d_74754cuda3std3__48in_placeE,(_ZN39_INTERNAL_59d4a2ef_4_k_cu_ebf9120d_74754cuda3std6ranges3__45__cpo9iter_moveE - _ZN39_INTERNAL_59d4a2ef_4_k_cu_ebf9120d_74754cuda3std3__48in_placeE)
_ZN39_INTERNAL_59d4a2ef_4_k_cu_ebf9120d_74754cuda3std3__48in_placeE:
	.zero		1
	.type		_ZN39_INTERNAL_59d4a2ef_4_k_cu_ebf9120d_74754cuda3std6ranges3__45__cpo9iter_moveE,@object
	.size		_ZN39_INTERNAL_59d4a2ef_4_k_cu_ebf9120d_74754cuda3std6ranges3__45__cpo9iter_moveE,(_ZN39_INTERNAL_59d4a2ef_4_k_cu_ebf9120d_74754cuda3std3__45__cpo5beginE - _ZN39_INTERNAL_59d4a2ef_4_k_cu_ebf9120d_74754cuda3std6ranges3__45__cpo9iter_moveE)
_ZN39_INTERNAL_59d4a2ef_4_k_cu_ebf9120d_74754cuda3std6ranges3__45__cpo9iter_moveE:
	.zero		1
	.type		_ZN39_INTERNAL_59d4a2ef_4_k_cu_ebf9120d_74754cuda3std3__45__cpo5beginE,@object
	.size		_ZN39_INTERNAL_59d4a2ef_4_k_cu_ebf9120d_74754cuda3std3__45__cpo5beginE,(_ZN39_INTERNAL_59d4a2ef_4_k_cu_ebf9120d_74754cuda3std3__441_GLOBAL__N__59d4a2ef_4_k_cu_ebf9120d_74756ignoreE - _ZN39_INTERNAL_59d4a2ef_4_k_cu_ebf9120d_74754cuda3std3__45__cpo5beginE)
_ZN39_INTERNAL_59d4a2ef_4_k_cu_ebf9120d_74754cuda3std3__45__cpo5beginE:
	.zero		1
	.type		_ZN39_INTERNAL_59d4a2ef_4_k_cu_ebf9120d_74754cuda3std3__441_GLOBAL__N__59d4a2ef_4_k_cu_ebf9120d_74756ignoreE,@object
	.size		_ZN39_INTERNAL_59d4a2ef_4_k_cu_ebf9120d_74754cuda3std3__441_GLOBAL__N__59d4a2ef_4_k_cu_ebf9120d_74756ignoreE,(_ZN39_INTERNAL_59d4a2ef_4_k_cu_ebf9120d_74754cute7productE - _ZN39_INTERNAL_59d4a2ef_4_k_cu_ebf9120d_74754cuda3std3__441_GLOBAL__N__59d4a2ef_4_k_cu_ebf9120d_74756ignoreE)
_ZN39_INTERNAL_59d4a2ef_4_k_cu_ebf9120d_74754cuda3std3__441_GLOBAL__N__59d4a2ef_4_k_cu_ebf9120d_74756ignoreE:
	.zero		1
	.type		_ZN39_INTERNAL_59d4a2ef_4_k_cu_ebf9120d_74754cute7productE,@object
	.size		_ZN39_INTERNAL_59d4a2ef_4_k_cu_ebf9120d_74754cute7productE,(_ZN39_INTERNAL_59d4a2ef_4_k_cu_ebf9120d_74754cuda3std3__45__cpo3endE - _ZN39_INTERNAL_59d4a2ef_4_k_cu_ebf9120d_74754cute7productE)
_ZN39_INTERNAL_59d4a2ef_4_k_cu_ebf9120d_74754cute7productE:
	.zero		1
	.type		_ZN39_INTERNAL_59d4a2ef_4_k_cu_ebf9120d_74754cuda3std3__45__cpo3endE,@object
	.size		_ZN39_INTERNAL_59d4a2ef_4_k_cu_ebf9120d_74754cuda3std3__45__cpo3endE,(_ZN39_INTERNAL_59d4a2ef_4_k_cu_ebf9120d_74754cuda3std3__419piecewise_constructE - _ZN39_INTERNAL_59d4a2ef_4_k_cu_ebf9120d_74754cuda3std3__45__cpo3endE)
_ZN39_INTERNAL_59d4a2ef_4_k_cu_ebf9120d_74754cuda3std3__45__cpo3endE:
	.zero		1
	.type		_ZN39_INTERNAL_59d4a2ef_4_k_cu_ebf9120d_74754cuda3std3__419piecewise_constructE,@object
	.size		_ZN39_INTERNAL_59d4a2ef_4_k_cu_ebf9120d_74754cuda3std3__419piecewise_constructE,(_ZN39_INTERNAL_59d4a2ef_4_k_cu_ebf9120d_74754cuda3std3__45__cpo4cendE - _ZN39_INTERNAL_59d4a2ef_4_k_cu_ebf9120d_74754cuda3std3__419piecewise_constructE)
_ZN39_INTERNAL_59d4a2ef_4_k_cu_ebf9120d_74754cuda3std3__419piecewise_constructE:
	.zero		1
	.type		_ZN39_INTERNAL_59d4a2ef_4_k_cu_ebf9120d_74754cuda3std3__45__cpo4cendE,@object
	.size		_ZN39_INTERNAL_59d4a2ef_4_k_cu_ebf9120d_74754cuda3std3__45__cpo4cendE,(_ZN39_INTERNAL_59d4a2ef_4_k_cu_ebf9120d_74754cuda3std6ranges3__45__cpo4swapE - _ZN39_INTERNAL_59d4a2ef_4_k_cu_ebf9120d_74754cuda3std3__45__cpo4cendE)
_ZN39_INTERNAL_59d4a2ef_4_k_cu_ebf9120d_74754cuda3std3__45__cpo4cendE:
	.zero		1
	.type		_ZN39_INTERNAL_59d4a2ef_4_k_cu_ebf9120d_74754cuda3std6ranges3__45__cpo4swapE,@object
	.size		_ZN39_INTERNAL_59d4a2ef_4_k_cu_ebf9120d_74754cuda3std6ranges3__45__cpo4swapE,(.L_10 - _ZN39_INTERNAL_59d4a2ef_4_k_cu_ebf9120d_74754cuda3std6ranges3__45__cpo4swapE)
_ZN39_INTERNAL_59d4a2ef_4_k_cu_ebf9120d_74754cuda3std6ranges3__45__cpo4swapE:
	.zero		1
.L_10:


//--------------------- .nv.constant0._ZN7cutlass13device_kernelINS_4gemm6kernel13GemmUniversalIN4cute5tupleIJiiiiEEENS1_10collective13CollectiveMmaINS1_35MainloopSm100TmaUmmaWarpSpecializedILi5ELi2ELi4ENS5_IJNS4_1CILi2EEENSA_ILi1EEESC_EEEEENS5_IJNSA_ILi128EEESF_SF_EEENS_6half_tENS5_IJlSC_lEEESH_SI_NS4_8TiledMMAINS4_8MMA_AtomIJNS4_26SM100_MMA_F16BF16_2x1SM_SSISH_SH_fLi128ELi128ELNS4_4UMMA5MajorE0ELSN_0ELNSM_7ScaleInE0ELSO_0EEEEEENS4_6LayoutINS5_IJSC_SC_SC_EEENS5_IJNSA_ILi0EEEST_ST_EEEEENS5_IJNS4_10UnderscoreESW_SW_EEEEENS4_18SM100_TMA_2SM_LOADENS4_14ComposedLayoutINS4_7SwizzleILi3ELi4ELi3EEENS4_18smem_ptr_flag_bitsILi16EEENSR_INS5_IJNSA_ILi8EEENSA_ILi64EEEEEENS5_IJS16_SC_EEEEEEEvNS4_8identityESZ_S1A_vS1B_EENS_8epilogue10collective18CollectiveEpilogueINS1D_23Sm100TmaWarpSpecializedILi4ELi2ELi16ELb1ELb0EEEJNS5_IJS16_SF_SF_EEENS5_IJNSR_IS16_SC_EENSR_INS5_IJNSA_ILi16EEESB_EEENS5_IJSC_S16_EEEEEEEESH_SI_SH_SI_NS1D_6fusion15FusionCallbacksIS1H_NS1P_17LinearCombinationISH_fSH_fLNS_15FloatRoundStyleE2EEES1I_S1O_JEEENS4_5SM1004TMEM4LOAD26SM100_TMEM_LOAD_32dp32b16xENS4_13SM90_TMA_LOADENS10_INS11_ILi1ELi4ELi3EEES14_NSR_INS5_IJS15_S1K_EEENS5_IJS1K_SC_EEEEEEENS4_39AutoVectorizingCopyWithAssumedAlignmentILi128EEENS4_14SM90_TMA_STOREES24_S26_S26_EEEvvEEEEvNT_6ParamsE --------------------------
	.section	.nv.constant0._ZN7cutlass13device_kernelINS_4gemm6kernel13GemmUniversalIN4cute5tupleIJiiiiEEENS1_10collective13CollectiveMmaINS1_35MainloopSm100TmaUmmaWarpSpecializedILi5ELi2ELi4ENS5_IJNS4_1CILi2EEENSA_ILi1EEESC_EEEEENS5_IJNSA_ILi128EEESF_SF_EEENS_6half_tENS5_IJlSC_lEEESH_SI_NS4_8TiledMMAINS4_8MMA_AtomIJNS4_26SM100_MMA_F16BF16_2x1SM_SSISH_SH_fLi128ELi128ELNS4_4UMMA5MajorE0ELSN_0ELNSM_7ScaleInE0ELSO_0EEEEEENS4_6LayoutINS5_IJSC_SC_SC_EEENS5_IJNSA_ILi0EEEST_ST_EEEEENS5_IJNS4_10UnderscoreESW_SW_EEEEENS4_18SM100_TMA_2SM_LOADENS4_14ComposedLayoutINS4_7SwizzleILi3ELi4ELi3EEENS4_18smem_ptr_flag_bitsILi16EEENSR_INS5_IJNSA_ILi8EEENSA_ILi64EEEEEENS5_IJS16_SC_EEEEEEEvNS4_8identityESZ_S1A_vS1B_EENS_8epilogue10collective18CollectiveEpilogueINS1D_23Sm100TmaWarpSpecializedILi4ELi2ELi16ELb1ELb0EEEJNS5_IJS16_SF_SF_EEENS5_IJNSR_IS16_SC_EENSR_INS5_IJNSA_ILi16EEESB_EEENS5_IJSC_S16_EEEEEEEESH_SI_SH_SI_NS1D_6fusion15FusionCallbacksIS1H_NS1P_17LinearCombinationISH_fSH_fLNS_15FloatRoundStyleE2EEES1I_S1O_JEEENS4_5SM1004TMEM4LOAD26SM100_TMEM_LOAD_32dp32b16xENS4_13SM90_TMA_LOADENS10_INS11_ILi1ELi4ELi3EEES14_NSR_INS5_IJS15_S1K_EEENS5_IJS1K_SC_EEEEEEENS4_39AutoVectorizingCopyWithAssumedAlignmentILi128EEENS4_14SM90_TMA_STOREES24_S26_S26_EEEvvEEEEvNT_6ParamsE,"a",@progbits
	.sectionflags	@""
	.align	4
.nv.constant0._ZN7cutlass13device_kernelINS_4gemm6kernel13GemmUniversalIN4cute5tupleIJiiiiEEENS1_10collective13CollectiveMmaINS1_35MainloopSm100TmaUmmaWarpSpecializedILi5ELi2ELi4ENS5_IJNS4_1CILi2EEENSA_ILi1EEESC_EEEEENS5_IJNSA_ILi128EEESF_SF_EEENS_6half_tENS5_IJlSC_lEEESH_SI_NS4_8TiledMMAINS4_8MMA_AtomIJNS4_26SM100_MMA_F16BF16_2x1SM_SSISH_SH_fLi128ELi128ELNS4_4UMMA5MajorE0ELSN_0ELNSM_7ScaleInE0ELSO_0EEEEEENS4_6LayoutINS5_IJSC_SC_SC_EEENS5_IJNSA_ILi0EEEST_ST_EEEEENS5_IJNS4_10UnderscoreESW_SW_EEEEENS4_18SM100_TMA_2SM_LOADENS4_14ComposedLayoutINS4_7SwizzleILi3ELi4ELi3EEENS4_18smem_ptr_flag_bitsILi16EEENSR_INS5_IJNSA_ILi8EEENSA_ILi64EEEEEENS5_IJS16_SC_EEEEEEEvNS4_8identityESZ_S1A_vS1B_EENS_8epilogue10collective18CollectiveEpilogueINS1D_23Sm100TmaWarpSpecializedILi4ELi2ELi16ELb1ELb0EEEJNS5_IJS16_SF_SF_EEENS5_IJNSR_IS16_SC_EENSR_INS5_IJNSA_ILi16EEESB_EEENS5_IJSC_S16_EEEEEEEESH_SI_SH_SI_NS1D_6fusion15FusionCallbacksIS1H_NS1P_17LinearCombinationISH_fSH_fLNS_15FloatRoundStyleE2EEES1I_S1O_JEEENS4_5SM1004TMEM4LOAD26SM100_TMEM_LOAD_32dp32b16xENS4_13SM90_TMA_LOADENS10_INS11_ILi1ELi4ELi3EEES14_NSR_INS5_IJS15_S1K_EEENS5_IJS1K_SC_EEEEEEENS4_39AutoVectorizingCopyWithAssumedAlignmentILi128EEENS4_14SM90_TMA_STOREES24_S26_S26_EEEvvEEEEvNT_6ParamsE:
	.zero		2944


//--------------------- SYMBOLS --------------------------

	.type		.nv.reservedSmem.offset0,@object
	.size		.nv.reservedSmem.offset0,0x4
	.type		.nv.reservedSmem.cap,@object
	.size		.nv.reservedSmem.cap,0x4
	.type		__assertfail,@function
